def attn_fwd(
    Q,
    K,
    V,
    Out,
    Lse,
    sm_scale,
    stride_qz,
    stride_qh,
    stride_qm,
    stride_qk,
    stride_kz,
    stride_kh,
    stride_kn,
    stride_kk,
    stride_vz,
    stride_vh,
    stride_vn,
    stride_vk,
    stride_oz,
    stride_oh,
    stride_om,
    stride_ok,
    seqlen_q,
    seqlen_k,
    BLOCK_M: tl.constexpr,
    BLOCK_N: tl.constexpr,
    HEAD_DIM: tl.constexpr,
    CAUSAL: tl.constexpr,
):
    start_m = tl.program_id(0)
    off_hz = tl.program_id(1)
    q_off = off_hz * stride_qh
    k_off = off_hz * stride_kh
    v_off = off_hz * stride_vh
    offs_m = start_m * BLOCK_M + tl.arange(0, BLOCK_M)
    offs_d = tl.arange(0, HEAD_DIM)
    offs_n = tl.arange(0, BLOCK_N)
    q_ptrs = Q + q_off + offs_m[:, None] * stride_qm + offs_d[None, :] * stride_qk
    k_ptrs = K + k_off + offs_d[:, None] * stride_kk + offs_n[None, :] * stride_kn
    v_ptrs = V + v_off + offs_n[:, None] * stride_vn + offs_d[None, :] * stride_vk
    m_i = tl.full([BLOCK_M], float("-inf"), dtype=tl.float32)
    l_i = tl.zeros([BLOCK_M], dtype=tl.float32) + 1.0
    acc = tl.zeros([BLOCK_M, HEAD_DIM], dtype=tl.float32)
    q = tl.load(q_ptrs)
    acc, l_i, m_i = _attn_fwd_inner(
        acc,
        l_i,
        m_i,
        q,
        k_ptrs,
        v_ptrs,
        sm_scale,
        stride_kn,
        stride_vn,
        start_m,
        seqlen_k,
        BLOCK_M,
        BLOCK_N,
        HEAD_DIM,
        CAUSAL,
    )
    acc = acc / l_i[:, None]
    lse = m_i + tl.math.log2(l_i) / 1.4426950408889634
    o_ptrs = (
        Out
        + off_hz * stride_oh
        + offs_m[:, None] * stride_om
        + offs_d[None, :] * stride_ok
    )
    tl.store(o_ptrs, acc.to(Out.dtype.element_ty))
    tl.store(Lse + off_hz * seqlen_q + offs_m, lse)

# config = {"BLOCK_M": 32, "BLOCK_N": 16, "HEAD_DIM": 16, "arch": "sm_100", "causal": false, "dtype": "bf16", "num_stages": 2, "num_warps": 8}
# arch = sm_100


// ===== COMPILED SASS (sm_100a) =====

	.target	sm_100a

	.elftype	@"ET_EXEC"


//--------------------- .note.nv.tkinfo           --------------------------
	.section	.note.nv.tkinfo,"",@"SHT_NOTE"
	.sectionflags	@"SHF_NOTE_NV_TKINFO"
	.tkinfo
        /*0018*/ 	.word	0x00000081
        /*0030*/ 	.string	""
        /*0030*/ 	.string	"ptxas-blackwell"
        /*0030*/ 	.string	"Cuda compilation tools, release 12.9, V12.9.86"
        /*0030*/ 	.string	"Build cuda_12.9.r12.9/compiler.36037853_0"
        /*0030*/ 	.string	"-v  -suppress-debug-info  -lineinfo  -arch sm_100a "



//--------------------- .note.nv.cuver            --------------------------
	.section	.note.nv.cuver,"",@"SHT_NOTE"
	.sectionflags	@"SHF_NOTE_NV_CUVER"
        /*0018*/ 	.short	0x0001
        /*001a*/ 	.short	0x0064
        /*001c*/ 	.short	0x0001
        /*001e*/ 	.short	0x0000
        /*0020*/ 	.short	0x0001
        /*0022*/ 	.short	0x0000


//--------------------- .nv.info                  --------------------------
	.section	.nv.info,"",@"SHT_CUDA_INFO"
	.align	4


	//----- nvinfo : EIATTR_REGCOUNT
	.align		4
        /*0000*/ 	.byte	0x04, 0x2f
        /*0002*/ 	.short	(.L_2 - .L_1)
	.align		4
.L_1:
        /*0004*/ 	.word	index@(attn_fwd)
        /*0008*/ 	.word	0x00000028


	//----- nvinfo : EIATTR_FRAME_SIZE
	.align		4
.L_2:
        /*000c*/ 	.byte	0x04, 0x11
        /*000e*/ 	.short	(.L_4 - .L_3)
	.align		4
.L_3:
        /*0010*/ 	.word	index@(attn_fwd)
        /*0014*/ 	.word	0x00000000


	//----- nvinfo : EIATTR_MIN_STACK_SIZE
	.align		4
.L_4:
        /*0018*/ 	.byte	0x04, 0x12
        /*001a*/ 	.short	(.L_6 - .L_5)
	.align		4
.L_5:
        /*001c*/ 	.word	index@(attn_fwd)
        /*0020*/ 	.word	0x00000000
.L_6:


//--------------------- .nv.info.attn_fwd         --------------------------
	.section	.nv.info.attn_fwd,"",@"SHT_CUDA_INFO"
	.sectionflags	@""
	.align	4


	//----- nvinfo : EIATTR_CUDA_API_VERSION
	.align		4
        /*0000*/ 	.byte	0x04, 0x37
        /*0002*/ 	.short	(.L_8 - .L_7)
.L_7:
        /*0004*/ 	.word	0x00000081


	//----- nvinfo : EIATTR_KPARAM_INFO
	.align		4
.L_8:
        /*0008*/ 	.byte	0x04, 0x17
        /*000a*/ 	.short	(.L_10 - .L_9)
.L_9:
        /*000c*/ 	.word	0x00000000
        /*0010*/ 	.short	0x0019
        /*0012*/ 	.short	0x0080
        /*0014*/ 	.byte	0x00, 0xf4, 0x21, 0x00


	//----- nvinfo : EIATTR_KPARAM_INFO
	.align		4
.L_10:
        /*0018*/ 	.byte	0x04, 0x17
        /*001a*/ 	.short	(.L_12 - .L_11)
.L_11:
        /*001c*/ 	.word	0x00000000
        /*0020*/ 	.short	0x0018
        /*0022*/ 	.short	0x0078
        /*0024*/ 	.byte	0x00, 0xf4, 0x21, 0x00


	//----- nvinfo : EIATTR_KPARAM_INFO
	.align		4
.L_12:
        /*0028*/ 	.byte	0x04, 0x17
        /*002a*/ 	.short	(.L_14 - .L_13)
.L_13:
        /*002c*/ 	.word	0x00000000
        /*0030*/ 	.short	0x0017
        /*0032*/ 	.short	0x0070
        /*0034*/ 	.byte	0x00, 0xf0, 0x11, 0x00


	//----- nvinfo : EIATTR_KPARAM_INFO
	.align		4
.L_14:
        /*0038*/ 	.byte	0x04, 0x17
        /*003a*/ 	.short	(.L_16 - .L_15)
.L_15:
        /*003c*/ 	.word	0x00000000
        /*0040*/ 	.short	0x0016
        /*0042*/ 	.short	0x006c
        /*0044*/ 	.byte	0x00, 0xf0, 0x11, 0x00


	//----- nvinfo : EIATTR_KPARAM_INFO
	.align		4
.L_16:
        /*0048*/ 	.byte	0x04, 0x17
        /*004a*/ 	.short	(.L_18 - .L_17)
.L_17:
        /*004c*/ 	.word	0x00000000
        /*0050*/ 	.short	0x0015
        /*0052*/ 	.short	0x0068
        /*0054*/ 	.byte	0x00, 0xf0, 0x11, 0x00


	//----- nvinfo : EIATTR_KPARAM_INFO
	.align		4
.L_18:
        /*0058*/ 	.byte	0x04, 0x17
        /*005a*/ 	.short	(.L_20 - .L_19)
.L_19:
        /*005c*/ 	.word	0x00000000
        /*0060*/ 	.short	0x0014
        /*0062*/ 	.short	0x0064
        /*0064*/ 	.byte	0x00, 0xf0, 0x11, 0x00


	//----- nvinfo : EIATTR_KPARAM_INFO
	.align		4
.L_20:
        /*0068*/ 	.byte	0x04, 0x17
        /*006a*/ 	.short	(.L_22 - .L_21)
.L_21:
        /*006c*/ 	.word	0x00000000
        /*0070*/ 	.short	0x0013
        /*0072*/ 	.short	0x0060
        /*0074*/ 	.byte	0x00, 0xf0, 0x11, 0x00


	//----- nvinfo : EIATTR_KPARAM_INFO
	.align		4
.L_22:
        /*0078*/ 	.byte	0x04, 0x17
        /*007a*/ 	.short	(.L_24 - .L_23)
.L_23:
        /*007c*/ 	.word	0x00000000
        /*0080*/ 	.short	0x0012
        /*0082*/ 	.short	0x005c
        /*0084*/ 	.byte	0x00, 0xf0, 0x11, 0x00


	//----- nvinfo : EIATTR_KPARAM_INFO
	.align		4
.L_24:
        /*0088*/ 	.byte	0x04, 0x17
        /*008a*/ 	.short	(.L_26 - .L_25)
.L_25:
        /*008c*/ 	.word	0x00000000
        /*0090*/ 	.short	0x0011
        /*0092*/ 	.short	0x0058
        /*0094*/ 	.byte	0x00, 0xf0, 0x11, 0x00


	//----- nvinfo : EIATTR_KPARAM_INFO
	.align		4
.L_26:
        /*0098*/ 	.byte	0x04, 0x17
        /*009a*/ 	.short	(.L_28 - .L_27)
.L_27:
        /*009c*/ 	.word	0x00000000
        /*00a0*/ 	.short	0x0010
        /*00a2*/ 	.short	0x0054
        /*00a4*/ 	.byte	0x00, 0xf0, 0x11, 0x00


	//----- nvinfo : EIATTR_KPARAM_INFO
	.align		4
.L_28:
        /*00a8*/ 	.byte	0x04, 0x17
        /*00aa*/ 	.short	(.L_30 - .L_29)
.L_29:
        /*00ac*/ 	.word	0x00000000
        /*00b0*/ 	.short	0x000f
        /*00b2*/ 	.short	0x0050
        /*00b4*/ 	.byte	0x00, 0xf0, 0x11, 0x00


	//----- nvinfo : EIATTR_KPARAM_INFO
	.align		4
.L_30:
        /*00b8*/ 	.byte	0x04, 0x17
        /*00ba*/ 	.short	(.L_32 - .L_31)
.L_31:
        /*00bc*/ 	.word	0x00000000
        /*00c0*/ 	.short	0x000e
        /*00c2*/ 	.short	0x004c
        /*00c4*/ 	.byte	0x00, 0xf0, 0x11, 0x00


	//----- nvinfo : EIATTR_KPARAM_INFO
	.align		4
.L_32:
        /*00c8*/ 	.byte	0x04, 0x17
        /*00ca*/ 	.short	(.L_34 - .L_33)
.L_33:
        /*00cc*/ 	.word	0x00000000
        /*00d0*/ 	.short	0x000d
        /*00d2*/ 	.short	0x0048
        /*00d4*/ 	.byte	0x00, 0xf0, 0x11, 0x00


	//----- nvinfo : EIATTR_KPARAM_INFO
	.align		4
.L_34:
        /*00d8*/ 	.byte	0x04, 0x17
        /*00da*/ 	.short	(.L_36 - .L_35)
.L_35:
        /*00dc*/ 	.word	0x00000000
        /*00e0*/ 	.short	0x000c
        /*00e2*/ 	.short	0x0044
        /*00e4*/ 	.byte	0x00, 0xf0, 0x11, 0x00


	//----- nvinfo : EIATTR_KPARAM_INFO
	.align		4
.L_36:
        /*00e8*/ 	.byte	0x04, 0x17
        /*00ea*/ 	.short	(.L_38 - .L_37)
.L_37:
        /*00ec*/ 	.word	0x00000000
        /*00f0*/ 	.short	0x000b
        /*00f2*/ 	.short	0x0040
        /*00f4*/ 	.byte	0x00, 0xf0, 0x11, 0x00


	//----- nvinfo : EIATTR_KPARAM_INFO
	.align		4
.L_38:
        /*00f8*/ 	.byte	0x04, 0x17
        /*00fa*/ 	.short	(.L_40 - .L_39)
.L_39:
        /*00fc*/ 	.word	0x00000000
        /*0100*/ 	.short	0x000a
        /*0102*/ 	.short	0x003c
        /*0104*/ 	.byte	0x00, 0xf0, 0x11, 0x00


	//----- nvinfo : EIATTR_KPARAM_INFO
	.align		4
.L_40:
        /*0108*/ 	.byte	0x04, 0x17
        /*010a*/ 	.short	(.L_42 - .L_41)
.L_41:
        /*010c*/ 	.word	0x00000000
        /*0110*/ 	.short	0x0009
        /*0112*/ 	.short	0x0038
        /*0114*/ 	.byte	0x00, 0xf0, 0x11, 0x00


	//----- nvinfo : EIATTR_KPARAM_INFO
	.align		4
.L_42:
        /*0118*/ 	.byte	0x04, 0x17
        /*011a*/ 	.short	(.L_44 - .L_43)
.L_43:
        /*011c*/ 	.word	0x00000000
        /*0120*/ 	.short	0x0008
        /*0122*/ 	.short	0x0034
        /*0124*/ 	.byte	0x00, 0xf0, 0x11, 0x00


	//----- nvinfo : EIATTR_KPARAM_INFO
	.align		4
.L_44:
        /*0128*/ 	.byte	0x04, 0x17
        /*012a*/ 	.short	(.L_46 - .L_45)
.L_45:
        /*012c*/ 	.word	0x00000000
        /*0130*/ 	.short	0x0007
        /*0132*/ 	.short	0x0030
        /*0134*/ 	.byte	0x00, 0xf0, 0x11, 0x00


	//----- nvinfo : EIATTR_KPARAM_INFO
	.align		4
.L_46:
        /*0138*/ 	.byte	0x04, 0x17
        /*013a*/ 	.short	(.L_48 - .L_47)
.L_47:
        /*013c*/ 	.word	0x00000000
        /*0140*/ 	.short	0x0006
        /*0142*/ 	.short	0x002c
        /*0144*/ 	.byte	0x00, 0xf0, 0x11, 0x00


	//----- nvinfo : EIATTR_KPARAM_INFO
	.align		4
.L_48:
        /*0148*/ 	.byte	0x04, 0x17
        /*014a*/ 	.short	(.L_50 - .L_49)
.L_49:
        /*014c*/ 	.word	0x00000000
        /*0150*/ 	.short	0x0005
        /*0152*/ 	.short	0x0028
        /*0154*/ 	.byte	0x00, 0xf0, 0x11, 0x00


	//----- nvinfo : EIATTR_KPARAM_INFO
	.align		4
.L_50:
        /*0158*/ 	.byte	0x04, 0x17
        /*015a*/ 	.short	(.L_52 - .L_51)
.L_51:
        /*015c*/ 	.word	0x00000000
        /*0160*/ 	.short	0x0004
        /*0162*/ 	.short	0x0020
        /*0164*/ 	.byte	0x00, 0xf4, 0x21, 0x00


	//----- nvinfo : EIATTR_KPARAM_INFO
	.align		4
.L_52:
        /*0168*/ 	.byte	0x04, 0x17
        /*016a*/ 	.short	(.L_54 - .L_53)
.L_53:
        /*016c*/ 	.word	0x00000000
        /*0170*/ 	.short	0x0003
        /*0172*/ 	.short	0x0018
        /*0174*/ 	.byte	0x00, 0xf4, 0x21, 0x00


	//----- nvinfo : EIATTR_KPARAM_INFO
	.align		4
.L_54:
        /*0178*/ 	.byte	0x04, 0x17
        /*017a*/ 	.short	(.L_56 - .L_55)
.L_55:
        /*017c*/ 	.word	0x00000000
        /*0180*/ 	.short	0x0002
        /*0182*/ 	.short	0x0010
        /*0184*/ 	.byte	0x00, 0xf4, 0x21, 0x00


	//----- nvinfo : EIATTR_KPARAM_INFO
	.align		4
.L_56:
        /*0188*/ 	.byte	0x04, 0x17
        /*018a*/ 	.short	(.L_58 - .L_57)
.L_57:
        /*018c*/ 	.word	0x00000000
        /*0190*/ 	.short	0x0001
        /*0192*/ 	.short	0x0008
        /*0194*/ 	.byte	0x00, 0xf4, 0x21, 0x00


	//----- nvinfo : EIATTR_KPARAM_INFO
	.align		4
.L_58:
        /*0198*/ 	.byte	0x04, 0x17
        /*019a*/ 	.short	(.L_60 - .L_59)
.L_59:
        /*019c*/ 	.word	0x00000000
        /*01a0*/ 	.short	0x0000
        /*01a2*/ 	.short	0x0000
        /*01a4*/ 	.byte	0x00, 0xf4, 0x21, 0x00


	//----- nvinfo : EIATTR_SPARSE_MMA_MASK
	.align		4
.L_60:
        /*01a8*/ 	.byte	0x03, 0x50
        /*01aa*/ 	.short	0x0000


	//----- nvinfo : EIATTR_MAXREG_COUNT
	.align		4
        /*01ac*/ 	.byte	0x03, 0x1b
        /*01ae*/ 	.short	0x00ff


	//----- nvinfo : EIATTR_NUM_BARRIERS
	.align		4
        /*01b0*/ 	.byte	0x02, 0x4c
        /*01b2*/ 	.byte	0x01
	.zero		1


	//----- nvinfo : EIATTR_COOP_GROUP_MASK_REGIDS
	.align		4
        /*01b4*/ 	.byte	0x04, 0x29
        /*01b6*/ 	.short	(.L_62 - .L_61)


	//   ....[0]....
.L_61:
        /*01b8*/ 	.word	0xffffffff


	//   ....[1]....
        /*01bc*/ 	.word	0xffffffff


	//   ....[2]....
        /*01c0*/ 	.word	0xffffffff


	//   ....[3]....
        /*01c4*/ 	.word	0xffffffff


	//   ....[4]....
        /*01c8*/ 	.word	0xffffffff


	//   ....[5]....
        /*01cc*/ 	.word	0xffffffff


	//   ....[6]....
        /*01d0*/ 	.word	0xffffffff


	//   ....[7]....
        /*01d4*/ 	.word	0xffffffff


	//----- nvinfo : EIATTR_COOP_GROUP_INSTR_OFFSETS
	.align		4
.L_62:
        /*01d8*/ 	.byte	0x04, 0x28
        /*01da*/ 	.short	(.L_64 - .L_63)


	//   ....[0]....
.L_63:
        /*01dc*/ 	.word	0x00000820


	//   ....[1]....
        /*01e0*/ 	.word	0x00000840


	//   ....[2]....
        /*01e4*/ 	.word	0x000009c0


	//   ....[3]....
        /*01e8*/ 	.word	0x000009e0


	//   ....[4]....
        /*01ec*/ 	.word	0x00000a50


	//   ....[5]....
        /*01f0*/ 	.word	0x00000a70


	//   ....[6]....
        /*01f4*/ 	.word	0x00000b90


	//   ....[7]....
        /*01f8*/ 	.word	0x00000c80


	//----- nvinfo : EIATTR_VRC_CTA_INIT_COUNT
	.align		4
.L_64:
        /*01fc*/ 	.byte	0x02, 0x4a
	.zero		1
	.zero		1


	//----- nvinfo : EIATTR_EXIT_INSTR_OFFSETS
	.align		4
        /*0200*/ 	.byte	0x04, 0x1c
        /*0202*/ 	.short	(.L_66 - .L_65)


	//   ....[0]....
.L_65:
        /*0204*/ 	.word	0x000018b0


	//   ....[1]....
        /*0208*/ 	.word	0x000018e0


	//----- nvinfo : EIATTR_REQNTID
	.align		4
.L_66:
        /*020c*/ 	.byte	0x04, 0x10
        /*020e*/ 	.short	(.L_68 - .L_67)
.L_67:
        /*0210*/ 	.word	0x00000100
        /*0214*/ 	.word	0x00000001
        /*0218*/ 	.word	0x00000001


	//----- nvinfo : EIATTR_CBANK_PARAM_SIZE
	.align		4
.L_68:
        /*021c*/ 	.byte	0x03, 0x19
        /*021e*/ 	.short	0x0088


	//----- nvinfo : EIATTR_PARAM_CBANK
	.align		4
        /*0220*/ 	.byte	0x04, 0x0a
        /*0222*/ 	.short	(.L_70 - .L_69)
	.align		4
.L_69:
        /*0224*/ 	.word	index@(.nv.constant0.attn_fwd)
        /*0228*/ 	.short	0x0380
        /*022a*/ 	.short	0x0088


	//----- nvinfo : EIATTR_SW_WAR
	.align		4
.L_70:
        /*022c*/ 	.byte	0x04, 0x36
        /*022e*/ 	.short	(.L_72 - .L_71)
.L_71:
        /*0230*/ 	.word	0x00000008
.L_72:


//--------------------- .nv.compat                --------------------------
	.section	.nv.compat,"",@"SHT_CUDA_COMPAT_INFO"
	.align	4
        /*0000*/ 	.byte	0x02, 0x02, 0x01, 0x00, 0x02, 0x05, 0x05, 0x00, 0x02, 0x03, 0x00, 0x00, 0x02, 0x06, 0x01, 0x00


//--------------------- .nv.callgraph             --------------------------
	.section	.nv.callgraph,"",@"SHT_CUDA_CALLGRAPH"
	.align	4
	.sectionentsize	8
	.align		4
        /*0000*/ 	.word	0x00000000
	.align		4
        /*0004*/ 	.word	0xffffffff
	.align		4
        /*0008*/ 	.word	0x00000000
	.align		4
        /*000c*/ 	.word	0xfffffffe
	.align		4
        /*0010*/ 	.word	0x00000000
	.align		4
        /*0014*/ 	.word	0xfffffffd
	.align		4
        /*0018*/ 	.word	0x00000000
	.align		4
        /*001c*/ 	.word	0xfffffffc


//--------------------- .nv.constant4             --------------------------
	.section	.nv.constant4,"a",@progbits
	.align	8
	.align		8
.nv.constant4:
        /*0000*/ 	.dword	_$_str


//--------------------- .text.attn_fwd            --------------------------
	.section	.text.attn_fwd,"ax",@progbits
	.align	128
        .global         attn_fwd
        .type           attn_fwd,@function
        .size           attn_fwd,(.L_x_3 - attn_fwd)
        .other          attn_fwd,@"STO_CUDA_ENTRY STV_DEFAULT"
attn_fwd:
.text.attn_fwd:
[----:B------:R-:W0:Y:S01]  /*0000*/  LDC R1, c[0x0][0x37c] ;  /* 0x0000df00ff017b82 */ /* 0x000e220000000800 */
[----:B------:R-:W1:Y:S07]  /*0010*/  S2R R0, SR_TID.X ;  /* 0x0000000000007919 */ /* 0x000e6e0000002100 */
[----:B------:R-:W2:Y:S01]  /*0020*/  S2UR UR6, SR_CTAID.Y ;  /* 0x00000000000679c3 */ /* 0x000ea20000002600 */
[----:B------:R-:W2:Y:S01]  /*0030*/  LDCU.64 UR4, c[0x0][0x3b0] ;  /* 0x00007600ff0477ac */ /* 0x000ea20008000a00 */
[----:B------:R-:W3:Y:S01]  /*0040*/  S2R R3, SR_CTAID.X ;  /* 0x0000000000037919 */ /* 0x000ee20000002500 */
[----:B------:R-:W4:Y:S05]  /*0050*/  LDCU.64 UR10, c[0x0][0x358] ;  /* 0x00006b00ff0a77ac */ /* 0x000f2a0008000a00 */
[----:B------:R-:W5:Y:S08]  /*0060*/  LDC R8, c[0x0][0x3b8] ;  /* 0x0000ee00ff087b82 */ /* 0x000f700000000800 */
[----:B------:R-:W0:Y:S01]  /*0070*/  LDC.64 R6, c[0x0][0x380] ;  /* 0x0000e000ff067b82 */ /* 0x000e220000000a00 */
[----:B--2---:R-:W-:-:S04]  /*0080*/  UIMAD UR4, UR6, UR4, URZ ;  /* 0x00000004060472a4 */ /* 0x004fc8000f8e02ff */
[----:B------:R-:W-:Y:S01]  /*0090*/  USHF.L.U32 UR7, UR4, 0x1, URZ ;  /* 0x0000000104077899 */ /* 0x000fe200080006ff */
[----:B-1----:R-:W-:Y:S02]  /*00a0*/  LOP3.LUT R2, R0, 0x1f, RZ, 0xc0, !PT ;  /* 0x0000001f00027812 */ /* 0x002fe400078ec0ff */
[----:B------:R-:W-:Y:S02]  /*00b0*/  SHF.R.U32.HI R4, RZ, 0x5, R0 ;  /* 0x00000005ff047819 */ /* 0x000fe40000011600 */
[----:B---3--:R-:W-:Y:S02]  /*00c0*/  LEA R5, R3, R2, 0x5 ;  /* 0x0000000203057211 */ /* 0x008fe400078e28ff */
[----:B------:R-:W-:-:S03]  /*00d0*/  SGXT.U32 R4, R4, 0x3 ;  /* 0x000000030404781a */ /* 0x000fc60000000000 */
[----:B------:R-:W-:Y:S01]  /*00e0*/  IMAD R2, R5, UR5, RZ ;  /* 0x0000000505027c24 */ /* 0x000fe2000f8e02ff */
[----:B------:R-:W-:Y:S01]  /*00f0*/  UIMAD.WIDE UR4, UR4, 0x2, URZ ;  /* 0x00000002040478a5 */ /* 0x000fe2000f8e02ff */
[----:B-----5:R-:W-:Y:S02]  /*0100*/  IMAD R5, R4, R8, RZ ;  /* 0x0000000804057224 */ /* 0x020fe400078e02ff */
[C---:B------:R-:W-:Y:S02]  /*0110*/  IMAD.SHL.U32 R3, R2.reuse, 0x2, RZ ;  /* 0x0000000202037824 */ /* 0x040fe400078e00ff */
[----:B------:R-:W-:-:S03]  /*0120*/  IMAD.HI R2, R2, 0x2, RZ ;  /* 0x0000000202027827 */ /* 0x000fc600078e02ff */
[----:B0-----:R-:W-:Y:S01]  /*0130*/  IADD3 R6, P0, P1, R3, UR7, R6 ;  /* 0x0000000703067c10 */ /* 0x001fe2000f91e006 */
[----:B------:R-:W0:Y:S01]  /*0140*/  LDCU UR7, c[0x0][0x3f0] ;  /* 0x00007e00ff0777ac */ /* 0x000e220008000800 */
[----:B------:R-:W-:Y:S02]  /*0150*/  LEA R3, R8, R5, 0x3 ;  /* 0x0000000508037211 */ /* 0x000fe400078e18ff */
[----:B------:R-:W-:Y:S02]  /*0160*/  IADD3.X R2, PT, PT, R2, UR5, R7, P0, P1 ;  /* 0x0000000502027c10 */ /* 0x000fe400087e2407 */
[-C--:B------:R-:W-:Y:S02]  /*0170*/  LEA R4, P0, R5, R6.reuse, 0x1 ;  /* 0x0000000605047211 */ /* 0x080fe400078008ff */
[----:B------:R-:W-:Y:S02]  /*0180*/  LEA R6, P1, R3, R6, 0x1 ;  /* 0x0000000603067211 */ /* 0x000fe400078208ff */
[----:B------:R-:W-:-:S02]  /*0190*/  LEA.HI.X.SX32 R5, R5, R2, 0x1, P0 ;  /* 0x0000000205057211 */ /* 0x000fc400000f0eff */
[----:B------:R-:W-:-:S03]  /*01a0*/  LEA.HI.X.SX32 R7, R3, R2, 0x1, P1 ;  /* 0x0000000203077211 */ /* 0x000fc600008f0eff */
[----:B----4-:R1:W2:Y:S04]  /*01b0*/  LDG.E.U16 R9, desc[UR10][R4.64] ;  /* 0x0000000a04097981 */ /* 0x0102a8000c1e1500 */
[----:B------:R3:W4:Y:S01]  /*01c0*/  LDG.E.U16 R10, desc[UR10][R6.64] ;  /* 0x0000000a060a7981 */ /* 0x000722000c1e1500 */
[----:B------:R-:W5:Y:S01]  /*01d0*/  S2UR UR5, SR_CgaCtaId ;  /* 0x00000000000579c3 */ /* 0x000f620000008800 */
[C---:B------:R-:W-:Y:S01]  /*01e0*/  LOP3.LUT R2, R0.reuse, 0xc0, RZ, 0xc0, !PT ;  /* 0x000000c000027812 */ /* 0x040fe200078ec0ff */
[----:B------:R-:W-:Y:S01]  /*01f0*/  UMOV UR4, 0x400 ;  /* 0x0000040000047882 */ /* 0x000fe20000000000 */
[----:B------:R-:W-:Y:S01]  /*0200*/  IMAD.SHL.U32 R3, R0, 0x2, RZ ;  /* 0x0000000200037824 */ /* 0x000fe200078e00ff */
[----:B0-----:R-:W-:Y:S01]  /*0210*/  UISETP.GE.AND UP0, UPT, UR7, 0x1, UPT ;  /* 0x000000010700788c */ /* 0x001fe2000bf06270 */
[----:B------:R-:W-:Y:S01]  /*0220*/  SHF.R.U32.HI R2, RZ, 0x2, R2 ;  /* 0x00000002ff027819 */ /* 0x000fe20000011602 */
[----:B------:R-:W-:Y:S01]  /*0230*/  IMAD.MOV.U32 R26, RZ, RZ, 0x3f800000 ;  /* 0x3f800000ff1a7424 */ /* 0x000fe200078e00ff */
[----:B------:R-:W-:Y:S01]  /*0240*/  MOV R25, 0xff800000 ;  /* 0xff80000000197802 */ /* 0x000fe20000000f00 */
[----:B------:R-:W-:Y:S01]  /*0250*/  IMAD.MOV.U32 R20, RZ, RZ, -0x800000 ;  /* 0xff800000ff147424 */ /* 0x000fe200078e00ff */
[----:B------:R-:W-:-:S02]  /*0260*/  LOP3.LUT R11, R2, 0x1fe, R3, 0x78, !PT ;  /* 0x000001fe020b7812 */ /* 0x000fc400078e7803 */
[----:B-1----:R-:W-:Y:S02]  /*0270*/  CS2R R4, SRZ ;  /* 0x0000000000047805 */ /* 0x002fe4000001ff00 */
[----:B------:R-:W-:Y:S02]  /*0280*/  MOV R2, 0x3f800000 ;  /* 0x3f80000000027802 */ /* 0x000fe40000000f00 */
[----:B---3--:R-:W-:Y:S02]  /*0290*/  CS2R R6, SRZ ;  /* 0x0000000000067805 */ /* 0x008fe4000001ff00 */
[C---:B------:R-:W-:Y:S01]  /*02a0*/  SHF.L.U32 R12, R0.reuse, 0x3, RZ ;  /* 0x00000003000c7819 */ /* 0x040fe200000006ff */
[----:B------:R-:W-:Y:S01]  /*02b0*/  IMAD.SHL.U32 R13, R0, 0x20, RZ ;  /* 0x00000020000d7824 */ /* 0x000fe200078e00ff */
[----:B-----5:R-:W-:-:S09]  /*02c0*/  ULEA UR5, UR5, UR4, 0x18 ;  /* 0x0000000405057291 */ /* 0x020fd2000f8ec0ff */
[----:B--2---:R0:W-:Y:S04]  /*02d0*/  STS.U16 [R11+UR5], R9 ;  /* 0x000000090b007988 */ /* 0x0041e80008000405 */
[----:B----4-:R1:W-:Y:S01]  /*02e0*/  STS.U16 [R11+UR5+0x200], R10 ;  /* 0x0002000a0b007988 */ /* 0x0103e20008000405 */
[----:B0-----:R-:W-:Y:S02]  /*02f0*/  CS2R R8, SRZ ;  /* 0x0000000000087805 */ /* 0x001fe4000001ff00 */
[----:B-1----:R-:W-:Y:S01]  /*0300*/  CS2R R10, SRZ ;  /* 0x00000000000a7805 */ /* 0x002fe2000001ff00 */
[----:B------:R-:W-:Y:S06]  /*0310*/  BRA.U !UP0, `(.L_x_0) ;  /* 0x0000000908a47547 */ /* 0x000fec000b800000 */
[----:B------:R-:W0:Y:S01]  /*0320*/  LDC.64 R30, c[0x0][0x3c0] ;  /* 0x0000f000ff1e7b82 */ /* 0x000e220000000a00 */
[----:B------:R-:W1:Y:S01]  /*0330*/  LDCU UR4, c[0x0][0x3c8] ;  /* 0x00007900ff0477ac */ /* 0x000e620008000800 */
[C---:B------:R-:W-:Y:S01]  /*0340*/  SHF.L.U32 R2, R0.reuse, 0x6, RZ ;  /* 0x0000000600027819 */ /* 0x040fe200000006ff */
[----:B------:R-:W-:Y:S01]  /*0350*/  IMAD.MOV.U32 R26, RZ, RZ, 0x3f800000 ;  /* 0x3f800000ff1a7424 */ /* 0x000fe200078e00ff */
[----:B------:R-:W-:Y:S01]  /*0360*/  LOP3.LUT R13, R13, 0x60, RZ, 0xc0, !PT ;  /* 0x000000600d0d7812 */ /* 0x000fe200078ec0ff */
[----:B------:R-:W2:Y:S01]  /*0370*/  LDCU.64 UR8, c[0x0][0x388] ;  /* 0x00007100ff0877ac */ /* 0x000ea20008000a00 */
[----:B------:R-:W-:Y:S02]  /*0380*/  LOP3.LUT R4, R0, 0xf, RZ, 0xc0, !PT ;  /* 0x0000000f00047812 */ /* 0x000fe400078ec0ff */
[----:B------:R-:W3:Y:S01]  /*0390*/  LDC.64 R28, c[0x0][0x3d0] ;  /* 0x0000f400ff1c7b82 */ /* 0x000ee20000000a00 */
[----:B------:R-:W-:Y:S01]  /*03a0*/  LOP3.LUT R2, R2, 0x1c0, RZ, 0xc0, !PT ;  /* 0x000001c002027812 */ /* 0x000fe200078ec0ff */
[----:B------:R-:W4:Y:S01]  /*03b0*/  LDCU.64 UR12, c[0x0][0x390] ;  /* 0x00007200ff0c77ac */ /* 0x000f220008000a00 */
[----:B------:R-:W-:Y:S01]  /*03c0*/  LOP3.LUT R37, R0, 0x10, RZ, 0xc0, !PT ;  /* 0x0000001000257812 */ /* 0x000fe200078ec0ff */
[----:B------:R-:W-:Y:S01]  /*03d0*/  VIADD R6, R13, UR5 ;  /* 0x000000050d067c36 */ /* 0x000fe20008000000 */
[----:B------:R-:W-:-:S02]  /*03e0*/  IADD3 R2, PT, PT, R2, UR5, RZ ;  /* 0x0000000502027c10 */ /* 0x000fc4000fffe0ff */
[----:B------:R-:W-:Y:S01]  /*03f0*/  LOP3.LUT R9, R12, 0x30, RZ, 0xc0, !PT ;  /* 0x000000300c097812 */ /* 0x000fe200078ec0ff */
[C---:B------:R-:W-:Y:S01]  /*0400*/  IMAD R27, R37.reuse, 0x10, R6 ;  /* 0x00000010251b7824 */ /* 0x040fe200078e0206 */
[----:B------:R-:W-:Y:S01]  /*0410*/  LEA R37, R37, R2, 0x5 ;  /* 0x0000000225257211 */ /* 0x000fe200078e28ff */
[----:B-1----:R-:W-:Y:S01]  /*0420*/  IMAD R5, R4, UR4, RZ ;  /* 0x0000000404057c24 */ /* 0x002fe2000f8e02ff */
[----:B------:R-:W1:Y:S01]  /*0430*/  LDCU UR4, c[0x0][0x3d8] ;  /* 0x00007b00ff0477ac */ /* 0x000e620008000800 */
[--C-:B------:R-:W-:Y:S02]  /*0440*/  SHF.R.S32.HI R8, RZ, 0x6, R0.reuse ;  /* 0x00000006ff087819 */ /* 0x100fe40000011400 */
[----:B------:R-:W-:Y:S01]  /*0450*/  IMAD.SHL.U32 R7, R5, 0x2, RZ ;  /* 0x0000000205077824 */ /* 0x000fe200078e00ff */
[--C-:B------:R-:W-:Y:S01]  /*0460*/  SHF.R.S32.HI R10, RZ, 0x2, R0.reuse ;  /* 0x00000002ff0a7819 */ /* 0x100fe20000011400 */
[----:B0-----:R-:W-:Y:S01]  /*0470*/  IMAD R30, R30, UR6, RZ ;  /* 0x000000061e1e7c24 */ /* 0x001fe2000f8e02ff */
[--C-:B------:R-:W-:Y:S01]  /*0480*/  LOP3.LUT R6, R9, 0x20, R0.reuse, 0x78, !PT ;  /* 0x0000002009067812 */ /* 0x100fe200078e7800 */
[----:B------:R-:W-:Y:S01]  /*0490*/  IMAD.HI R5, R5, 0x2, RZ ;  /* 0x0000000205057827 */ /* 0x000fe200078e02ff */
[----:B------:R-:W-:-:S02]  /*04a0*/  SHF.R.U32.HI R0, RZ, 0x4, R0 ;  /* 0x00000004ff007819 */ /* 0x000fc40000011600 */
[C---:B------:R-:W-:Y:S01]  /*04b0*/  SHF.L.U32 R2, R30.reuse, 0x1, RZ ;  /* 0x000000011e027819 */ /* 0x040fe200000006ff */
[----:B------:R-:W-:Y:S01]  /*04c0*/  IMAD.HI R30, R30, 0x2, RZ ;  /* 0x000000021e1e7827 */ /* 0x000fe200078e02ff */
[----:B------:R-:W-:Y:S02]  /*04d0*/  SGXT.U32 R0, R0, 0x4 ;  /* 0x000000040000781a */ /* 0x000fe40000000000 */
[----:B--2---:R-:W-:Y:S01]  /*04e0*/  IADD3 R33, P0, P1, R7, UR8, R2 ;  /* 0x0000000807217c10 */ /* 0x004fe2000f91e002 */
[----:B---3--:R-:W-:Y:S01]  /*04f0*/  IMAD R28, R28, UR6, RZ ;  /* 0x000000061c1c7c24 */ /* 0x008fe2000f8e02ff */
[----:B------:R-:W-:Y:S01]  /*0500*/  MOV R32, 0xff800000 ;  /* 0xff80000000207802 */ /* 0x000fe20000000f00 */
[----:B------:R-:W-:Y:S01]  /*0510*/  IMAD R4, R4, R29, RZ ;  /* 0x0000001d04047224 */ /* 0x000fe200078e02ff */
[----:B------:R-:W-:Y:S01]  /*0520*/  IADD3.X R5, PT, PT, R5, UR9, R30, P0, P1 ;  /* 0x0000000905057c10 */ /* 0x000fe200087e241e */
[----:B-1----:R-:W-:Y:S01]  /*0530*/  IMAD R34, R0, UR4, RZ ;  /* 0x0000000400227c24 */ /* 0x002fe2000f8e02ff */
[----:B------:R-:W-:Y:S01]  /*0540*/  SHF.L.U32 R2, R28, 0x1, RZ ;  /* 0x000000011c027819 */ /* 0x000fe200000006ff */
[----:B------:R-:W-:Y:S01]  /*0550*/  IMAD.SHL.U32 R7, R4, 0x2, RZ ;  /* 0x0000000204077824 */ /* 0x000fe200078e00ff */
[----:B------:R-:W-:Y:S01]  /*0560*/  MOV R24, 0xff800000 ;  /* 0xff80000000187802 */ /* 0x000fe20000000f00 */
[----:B------:R-:W-:Y:S01]  /*0570*/  IMAD R0, R0, R31, RZ ;  /* 0x0000001f00007224 */ /* 0x000fe200078e02ff */
[----:B------:R-:W0:Y:S02]  /*0580*/  LDCU UR8, c[0x0][0x3a8] ;  /* 0x00007500ff0877ac */ /* 0x000e240008000800 */
[----:B----4-:R-:W-:-:S02]  /*0590*/  IADD3 R9, P2, P3, R7, UR12, R2 ;  /* 0x0000000c07097c10 */ /* 0x010fc4000fb5e002 */
[----:B------:R-:W-:Y:S01]  /*05a0*/  SGXT R2, R8, 0x1 ;  /* 0x000000010802781a */ /* 0x000fe20000000200 */
[----:B------:R-:W-:Y:S01]  /*05b0*/  UMOV UR4, URZ ;  /* 0x000000ff00047c82 */ /* 0x000fe20008000000 */
[----:B------:R-:W-:Y:S02]  /*05c0*/  SGXT R7, R10, 0x1 ;  /* 0x000000010a07781a */ /* 0x000fe40000000200 */
[--C-:B------:R-:W-:Y:S02]  /*05d0*/  LOP3.LUT R8, R6, 0x10, R3.reuse, 0x78, !PT ;  /* 0x0000001006087812 */ /* 0x100fe400078e7803 */
[----:B------:R-:W-:Y:S01]  /*05e0*/  LOP3.LUT R6, R2, 0x90, RZ, 0xc0, !PT ;  /* 0x0000009002067812 */ /* 0x000fe200078ec0ff */
[----:B------:R-:W-:Y:S01]  /*05f0*/  IMAD.HI R2, R28, 0x2, RZ ;  /* 0x000000021c027827 */ /* 0x000fe200078e02ff */
[----:B------:R-:W-:Y:S02]  /*0600*/  LOP3.LUT R10, R7, 0x90, RZ, 0xc0, !PT ;  /* 0x00000090070a7812 */ /* 0x000fe400078ec0ff */
[----:B------:R-:W-:Y:S01]  /*0610*/  LEA R33, P0, R0, R33, 0x1 ;  /* 0x0000002100217211 */ /* 0x000fe200078008ff */
[----:B------:R-:W-:Y:S01]  /*0620*/  IMAD.HI R7, R4, 0x2, RZ ;  /* 0x0000000204077827 */ /* 0x000fe200078e02ff */
[----:B------:R-:W-:-:S02]  /*0630*/  LOP3.LUT R10, R10, 0x10, R3, 0x78, !PT ;  /* 0x000000100a0a7812 */ /* 0x000fc400078e7803 */
[----:B------:R-:W-:Y:S02]  /*0640*/  LEA R36, P1, R34, R9, 0x1 ;  /* 0x0000000922247211 */ /* 0x000fe400078208ff */
[----:B------:R-:W-:Y:S02]  /*0650*/  IADD3.X R7, PT, PT, R7, UR13, R2, P2, P3 ;  /* 0x0000000d07077c10 */ /* 0x000fe400097e6402 */
[----:B------:R-:W-:Y:S01]  /*0660*/  LOP3.LUT R28, R6, 0x17e, R3, 0x78, !PT ;  /* 0x0000017e061c7812 */ /* 0x000fe200078e7803 */
[----:B------:R-:W-:Y:S01]  /*0670*/  IMAD.MOV.U32 R3, RZ, RZ, RZ ;  /* 0x000000ffff037224 */ /* 0x000fe200078e00ff */
[----:B------:R-:W-:Y:S02]  /*0680*/  IADD3 R37, PT, PT, R8, R37, RZ ;  /* 0x0000002508257210 */ /* 0x000fe40007ffe0ff */
[----:B------:R-:W-:Y:S02]  /*0690*/  CS2R R8, SRZ ;  /* 0x0000000000087805 */ /* 0x000fe4000001ff00 */
[----:B------:R-:W-:-:S02]  /*06a0*/  IADD3 R27, PT, PT, R10, R27, RZ ;  /* 0x0000001b0a1b7210 */ /* 0x000fc40007ffe0ff */
[----:B------:R-:W-:Y:S02]  /*06b0*/  CS2R R10, SRZ ;  /* 0x00000000000a7805 */ /* 0x000fe4000001ff00 */
[----:B------:R-:W-:Y:S02]  /*06c0*/  LEA.HI.X.SX32 R30, R0, R5, 0x1, P0 ;  /* 0x00000005001e7211 */ /* 0x000fe400000f0eff */
[----:B------:R-:W-:Y:S02]  /*06d0*/  CS2R R4, SRZ ;  /* 0x0000000000047805 */ /* 0x000fe4000001ff00 */
[----:B------:R-:W-:Y:S02]  /*06e0*/  LEA.HI.X.SX32 R34, R34, R7, 0x1, P1 ;  /* 0x0000000722227211 */ /* 0x000fe400008f0eff */
[----:B------:R-:W-:Y:S02]  /*06f0*/  CS2R R6, SRZ ;  /* 0x0000000000067805 */ /* 0x000fe4000001ff00 */
[----:B------:R-:W-:-:S02]  /*0700*/  MOV R0, RZ ;  /* 0x000000ff00007202 */ /* 0x000fc40000000f00 */
[----:B0-----:R-:W-:-:S07]  /*0710*/  MOV R2, 0x3f800000 ;  /* 0x3f80000000027802 */ /* 0x001fce0000000f00 */
.L_x_1:
[----:B------:R-:W-:-:S04]  /*0720*/  LEA R12, P0, R0, R33, 0x1 ;  /* 0x00000021000c7211 */ /* 0x000fc800078008ff */
[----:B------:R-:W-:-:S05]  /*0730*/  LEA.HI.X.SX32 R13, R0, R30, 0x1, P0 ;  /* 0x0000001e000d7211 */ /* 0x000fca00000f0eff */
[----:B------:R-:W2:Y:S01]  /*0740*/  LDG.E.U16 R25, desc[UR10][R12.64] ;  /* 0x0000000a0c197981 */ /* 0x000ea2000c1e1500 */
[----:B------:R-:W-:Y:S06]  /*0750*/  BAR.SYNC.DEFER_BLOCKING 0x0 ;  /* 0x0000000000007b1d */ /* 0x000fec0000010000 */
[----:B--2---:R-:W-:Y:S02]  /*0760*/  STS.U16 [R28+UR5+0x400], R25 ;  /* 0x000400191c007988 */ /* 0x004fe40008000405 */
[----:B------:R-:W-:Y:S06]  /*0770*/  BAR.SYNC.DEFER_BLOCKING 0x0 ;  /* 0x0000000000007b1d */ /* 0x000fec0000010000 */
[----:B------:R-:W-:Y:S04]  /*0780*/  LDSM.16.MT88.4 R12, [R37] ;  /* 0x00000000250c783b */ /* 0x000fe80000004200 */
[----:B------:R-:W0:Y:S02]  /*0790*/  LDSM.16.M88.4 R16, [R27+0x400] ;  /* 0x000400001b10783b */ /* 0x000e240000000200 */
[C---:B0-----:R-:W-:Y:S08]  /*07a0*/  HMMA.16816.F32.BF16 R20, R12.reuse, R16, RZ ;  /* 0x000000100c14723c */ /* 0x041ff000000418ff */
[----:B------:R-:W-:Y:S11]  /*07b0*/  HMMA.16816.F32.BF16 R12, R12, R18, RZ ;  /* 0x000000120c0c723c */ /* 0x000ff600000418ff */
[----:B------:R-:W-:Y:S01]  /*07c0*/  FMUL R16, R20, UR8 ;  /* 0x0000000814107c20 */ /* 0x000fe20008400000 */
[----:B------:R-:W-:-:S07]  /*07d0*/  FMUL R17, R21, UR8 ;  /* 0x0000000815117c20 */ /* 0x000fce0008400000 */
[----:B------:R-:W-:-:S05]  /*07e0*/  FMUL R18, R12, UR8 ;  /* 0x000000080c127c20 */ /* 0x000fca0008400000 */
[----:B------:R-:W-:Y:S01]  /*07f0*/  FMNMX3 R17, R16, R17, R18, !PT ;  /* 0x0000001110117276 */ /* 0x000fe20007800012 */
[----:B------:R-:W-:-:S05]  /*0800*/  FMUL R16, R13, UR8 ;  /* 0x000000080d107c20 */ /* 0x000fca0008400000 */
[----:B------:R-:W-:-:S05]  /*0810*/  FMNMX R17, R16, R17, !PT ;  /* 0x0000001110117209 */ /* 0x000fca0007800000 */
[----:B------:R-:W0:Y:S02]  /*0820*/  SHFL.BFLY PT, R16, R17, 0x2, 0x1f ;  /* 0x0c401f0011107f89 */ /* 0x000e2400000e0000 */
[----:B0-----:R-:W-:-:S05]  /*0830*/  FMNMX R19, R17, R16, !PT ;  /* 0x0000001011137209 */ /* 0x001fca0007800000 */
[----:B------:R-:W0:Y:S02]  /*0840*/  SHFL.BFLY PT, R25, R19, 0x1, 0x1f ;  /* 0x0c201f0013197f89 */ /* 0x000e2400000e0000 */
[----:B0-----:R-:W-:-:S05]  /*0850*/  FMNMX3 R25, R19, R25, R32, !PT ;  /* 0x0000001913197276 */ /* 0x001fca0007800020 */
[--C-:B------:R-:W-:Y:S01]  /*0860*/  FFMA R20, R20, UR8, -R25.reuse ;  /* 0x0000000814147c23 */ /* 0x100fe20008000819 */
[--C-:B------:R-:W-:Y:S01]  /*0870*/  FFMA R21, R21, UR8, -R25.reuse ;  /* 0x0000000815157c23 */ /* 0x100fe20008000819 */
[--C-:B------:R-:W-:Y:S01]  /*0880*/  FFMA R18, R12, UR8, -R25.reuse ;  /* 0x000000080c127c23 */ /* 0x100fe20008000819 */
[----:B------:R-:W-:Y:S01]  /*0890*/  FFMA R13, R13, UR8, -R25 ;  /* 0x000000080d0d7c23 */ /* 0x000fe20008000819 */
[----:B------:R-:W-:Y:S01]  /*08a0*/  FMUL R16, R20, 1.4426950216293334961 ;  /* 0x3fb8aa3b14107820 */ /* 0x000fe20000400000 */
[----:B------:R-:W-:Y:S01]  /*08b0*/  FMUL R21, R21, 1.4426950216293334961 ;  /* 0x3fb8aa3b15157820 */ /* 0x000fe20000400000 */
[----:B------:R-:W-:Y:S01]  /*08c0*/  FMUL R17, R18, 1.4426950216293334961 ;  /* 0x3fb8aa3b12117820 */ /* 0x000fe20000400000 */
[----:B------:R-:W-:Y:S01]  /*08d0*/  FMUL R35, R13, 1.4426950216293334961 ;  /* 0x3fb8aa3b0d237820 */ /* 0x000fe20000400000 */
[----:B------:R-:W-:Y:S01]  /*08e0*/  FADD R13, -R25, R32 ;  /* 0x00000020190d7221 */ /* 0x000fe20000000100 */
[----:B------:R0:W-:Y:S01]  /*08f0*/  MUFU.EX2 R12, R21 ;  /* 0x00000015000c7308 */ /* 0x0001e20000000800 */
[----:B------:R-:W-:-:S02]  /*0900*/  FMUL R20, R14, UR8 ;  /* 0x000000080e147c20 */ /* 0x000fc40008400000 */
[----:B------:R-:W-:-:S05]  /*0910*/  FMUL R13, R13, 1.4426950216293334961 ;  /* 0x3fb8aa3b0d0d7820 */ /* 0x000fca0000400000 */
[----:B------:R-:W1:Y:S01]  /*0920*/  MUFU.EX2 R16, R16 ;  /* 0x0000001000107308 */ /* 0x000e620000000800 */
[----:B0-----:R-:W-:-:S07]  /*0930*/  FMUL R21, R23, UR8 ;  /* 0x0000000817157c20 */ /* 0x001fce0008400000 */
[----:B------:R-:W0:Y:S08]  /*0940*/  MUFU.EX2 R17, R17 ;  /* 0x0000001100117308 */ /* 0x000e300000000800 */
[----:B------:R-:W2:Y:S01]  /*0950*/  MUFU.EX2 R35, R35 ;  /* 0x0000002300237308 */ /* 0x000ea20000000800 */
[----:B-1----:R-:W-:Y:S01]  /*0960*/  FADD R18, R16, R12 ;  /* 0x0000000c10127221 */ /* 0x002fe20000000000 */
[----:B------:R-:W-:-:S02]  /*0970*/  F2FP.BF16.F32.PACK_AB R12, R12, R16 ;  /* 0x000000100c0c723e */ /* 0x000fc400000010ff */
[----:B------:R-:W-:-:S04]  /*0980*/  LEA R16, P0, R3, R36, 0x1 ;  /* 0x0000002403107211 */ /* 0x000fc800078008ff */
[----:B------:R-:W1:Y:S01]  /*0990*/  MUFU.EX2 R13, R13 ;  /* 0x0000000d000d7308 */ /* 0x000e620000000800 */
[----:B0-----:R-:W-:-:S04]  /*09a0*/  FADD R18, R17, R18 ;  /* 0x0000001211127221 */ /* 0x001fc80000000000 */
[----:B--2---:R-:W-:-:S05]  /*09b0*/  FADD R19, R35, R18 ;  /* 0x0000001223137221 */ /* 0x004fca0000000000 */
[----:B------:R-:W0:Y:S02]  /*09c0*/  SHFL.BFLY PT, R18, R19, 0x2, 0x1f ;  /* 0x0c401f0013127f89 */ /* 0x000e2400000e0000 */
[----:B0-----:R-:W-:-:S05]  /*09d0*/  FADD R19, R19, R18 ;  /* 0x0000001213137221 */ /* 0x001fca0000000000 */
[----:B------:R-:W0:Y:S02]  /*09e0*/  SHFL.BFLY PT, R18, R19, 0x1, 0x1f ;  /* 0x0c201f0013127f89 */ /* 0x000e2400000e0000 */
[----:B0-----:R-:W-:-:S04]  /*09f0*/  FADD R18, R19, R18 ;  /* 0x0000001213127221 */ /* 0x001fc80000000000 */
[----:B-1----:R-:W-:Y:S01]  /*0a00*/  FFMA R26, R13, R26, R18 ;  /* 0x0000001a0d1a7223 */ /* 0x002fe20000000012 */
        /* <DEDUP_REMOVED lines=10> */
[--C-:B------:R-:W-:Y:S02]  /*0ab0*/  FFMA R14, R14, UR8, -R20.reuse ;  /* 0x000000080e0e7c23 */ /* 0x100fe40008000814 */
[----:B------:R-:W-:Y:S01]  /*0ac0*/  FMUL R18, R22, 1.4426950216293334961 ;  /* 0x3fb8aa3b16127820 */ /* 0x000fe20000400000 */
[----:B------:R-:W-:Y:S01]  /*0ad0*/  FMUL R21, R23, 1.4426950216293334961 ;  /* 0x3fb8aa3b17157820 */ /* 0x000fe20000400000 */
[----:B------:R-:W-:Y:S01]  /*0ae0*/  FMUL R23, R14, 1.4426950216293334961 ;  /* 0x3fb8aa3b0e177820 */ /* 0x000fe20000400000 */
[----:B------:R-:W-:-:S03]  /*0af0*/  FFMA R14, R15, UR8, -R20 ;  /* 0x000000080f0e7c23 */ /* 0x000fc60008000814 */
[----:B------:R-:W-:Y:S01]  /*0b00*/  MUFU.EX2 R18, R18 ;  /* 0x0000001200127308 */ /* 0x000fe20000000800 */
[----:B------:R-:W-:-:S07]  /*0b10*/  FMUL R19, R14, 1.4426950216293334961 ;  /* 0x3fb8aa3b0e137820 */ /* 0x000fce0000400000 */
[----:B------:R-:W0:Y:S08]  /*0b20*/  MUFU.EX2 R21, R21 ;  /* 0x0000001500157308 */ /* 0x000e300000000800 */
[----:B------:R-:W1:Y:S08]  /*0b30*/  MUFU.EX2 R15, R23 ;  /* 0x00000017000f7308 */ /* 0x000e700000000800 */
[----:B------:R-:W2:Y:S01]  /*0b40*/  MUFU.EX2 R19, R19 ;  /* 0x0000001300137308 */ /* 0x000ea20000000800 */
[----:B0-----:R-:W-:-:S04]  /*0b50*/  FADD R14, R18, R21 ;  /* 0x00000015120e7221 */ /* 0x001fc80000000000 */
[----:B-1----:R-:W-:-:S04]  /*0b60*/  FADD R14, R15, R14 ;  /* 0x0000000e0f0e7221 */ /* 0x002fc80000000000 */
[----:B--2---:R-:W-:Y:S01]  /*0b70*/  FADD R32, R19, R14 ;  /* 0x0000000e13207221 */ /* 0x004fe20000000000 */
[----:B------:R-:W-:-:S04]  /*0b80*/  F2FP.BF16.F32.PACK_AB R14, R35, R17 ;  /* 0x00000011230e723e */ /* 0x000fc800000010ff */
[----:B------:R-:W0:Y:S02]  /*0b90*/  SHFL.BFLY PT, R17, R32, 0x2, 0x1f ;  /* 0x0c401f0020117f89 */ /* 0x000e2400000e0000 */
[----:B0-----:R-:W-:Y:S01]  /*0ba0*/  FADD R22, R32, R17 ;  /* 0x0000001120167221 */ /* 0x001fe20000000000 */
[----:B------:R-:W-:-:S05]  /*0bb0*/  LEA.HI.X.SX32 R17, R3, R34, 0x1, P0 ;  /* 0x0000002203117211 */ /* 0x000fca00000f0eff */
[----:B------:R0:W2:Y:S01]  /*0bc0*/  LDG.E.U16 R23, desc[UR10][R16.64] ;  /* 0x0000000a10177981 */ /* 0x0000a2000c1e1500 */
[C---:B------:R-:W-:Y:S01]  /*0bd0*/  FMUL R4, R13.reuse, R4 ;  /* 0x000000040d047220 */ /* 0x040fe20000400000 */
[C---:B------:R-:W-:Y:S01]  /*0be0*/  FMUL R5, R13.reuse, R5 ;  /* 0x000000050d057220 */ /* 0x040fe20000400000 */
[C---:B------:R-:W-:Y:S01]  /*0bf0*/  FMUL R8, R13.reuse, R8 ;  /* 0x000000080d087220 */ /* 0x040fe20000400000 */
[----:B------:R-:W-:Y:S01]  /*0c00*/  BAR.SYNC.DEFER_BLOCKING 0x0 ;  /* 0x0000000000007b1d */ /* 0x000fe20000010000 */
[----:B------:R-:W-:Y:S01]  /*0c10*/  FMUL R9, R13, R9 ;  /* 0x000000090d097220 */ /* 0x000fe20000400000 */
[----:B------:R-:W-:Y:S01]  /*0c20*/  F2FP.BF16.F32.PACK_AB R13, R21, R18 ;  /* 0x00000012150d723e */ /* 0x000fe200000010ff */
[----:B------:R-:W-:Y:S01]  /*0c30*/  UIADD3 UR4, UPT, UPT, UR4, 0x10, URZ ;  /* 0x0000001004047890 */ /* 0x000fe2000fffe0ff */
[----:B------:R-:W-:Y:S01]  /*0c40*/  F2FP.BF16.F32.PACK_AB R15, R19, R15 ;  /* 0x0000000f130f723e */ /* 0x000fe200000010ff */
[----:B------:R-:W-:Y:S01]  /*0c50*/  IMAD R0, R31, 0x10, R0 ;  /* 0x000000101f007824 */ /* 0x000fe200078e0200 */
[----:B------:R-:W-:Y:S01]  /*0c60*/  LEA R3, R29, R3, 0x4 ;  /* 0x000000031d037211 */ /* 0x000fe200078e20ff */
[----:B------:R-:W-:Y:S01]  /*0c70*/  UISETP.GE.AND UP0, UPT, UR4, UR7, UPT ;  /* 0x000000070400728c */ /* 0x000fe2000bf06270 */
[----:B0-----:R-:W0:Y:S01]  /*0c80*/  SHFL.BFLY PT, R16, R22, 0x1, 0x1f ;  /* 0x0c201f0016107f89 */ /* 0x001e2200000e0000 */
[----:B------:R-:W-:Y:S01]  /*0c90*/  MOV R32, R25 ;  /* 0x0000001900207202 */ /* 0x000fe20000000f00 */
[----:B0-----:R-:W-:Y:S01]  /*0ca0*/  FADD R21, R22, R16 ;  /* 0x0000001016157221 */ /* 0x001fe20000000000 */
[----:B------:R-:W-:Y:S01]  /*0cb0*/  FADD R22, -R20, R24 ;  /* 0x0000001814167221 */ /* 0x000fe20000000100 */
[----:B------:R-:W-:-:S03]  /*0cc0*/  IMAD.MOV.U32 R24, RZ, RZ, R20 ;  /* 0x000000ffff187224 */ /* 0x000fc600078e0014 */
[----:B------:R-:W-:-:S06]  /*0cd0*/  FMUL R22, R22, 1.4426950216293334961 ;  /* 0x3fb8aa3b16167820 */ /* 0x000fcc0000400000 */
[----:B------:R-:W0:Y:S02]  /*0ce0*/  MUFU.EX2 R22, R22 ;  /* 0x0000001600167308 */ /* 0x000e240000000800 */
[C---:B0-----:R-:W-:Y:S01]  /*0cf0*/  FMUL R6, R22.reuse, R6 ;  /* 0x0000000616067220 */ /* 0x041fe20000400000 */
[C---:B------:R-:W-:Y:S01]  /*0d00*/  FMUL R7, R22.reuse, R7 ;  /* 0x0000000716077220 */ /* 0x040fe20000400000 */
[C---:B------:R-:W-:Y:S01]  /*0d10*/  FMUL R10, R22.reuse, R10 ;  /* 0x0000000a160a7220 */ /* 0x040fe20000400000 */
[C---:B------:R-:W-:Y:S01]  /*0d20*/  FMUL R11, R22.reuse, R11 ;  /* 0x0000000b160b7220 */ /* 0x040fe20000400000 */
[----:B------:R-:W-:Y:S01]  /*0d30*/  FFMA R2, R22, R2, R21 ;  /* 0x0000000216027223 */ /* 0x000fe20000000015 */
[----:B--2---:R-:W-:Y:S01]  /*0d40*/  STS.U16 [R28+UR5+0x400], R23 ;  /* 0x000400171c007988 */ /* 0x004fe20008000405 */
[----:B------:R-:W-:Y:S06]  /*0d50*/  BAR.SYNC.DEFER_BLOCKING 0x0 ;  /* 0x0000000000007b1d */ /* 0x000fec0000010000 */
[----:B------:R-:W0:Y:S02]  /*0d60*/  LDSM.16.M88.4 R16, [R27+0x400] ;  /* 0x000400001b10783b */ /* 0x000e240000000200 */
[C---:B0-----:R-:W-:Y:S08]  /*0d70*/  HMMA.16816.F32.BF16 R4, R12.reuse, R16, R4 ;  /* 0x000000100c04723c */ /* 0x041ff00000041804 */
[----:B------:R-:W-:Y:S01]  /*0d80*/  HMMA.16816.F32.BF16 R8, R12, R18, R8 ;  /* 0x000000120c08723c */ /* 0x000fe20000041808 */
[----:B------:R-:W-:-:S04]  /*0d90*/  NOP ;  /* 0x0000000000007918 */ /* 0x000fc80000000000 */
[----:B------:R-:W-:-:S15]  /*0da0*/  BRA.U !UP0, `(.L_x_1) ;  /* 0xfffffff9085c7547 */ /* 0x000fde000b83ffff */
.L_x_0:
[----:B------:R-:W0:Y:S01]  /*0db0*/  S2R R0, SR_TID.X ;  /* 0x0000000000007919 */ /* 0x000e220000002100 */
[----:B------:R-:W1:Y:S01]  /*0dc0*/  S2UR UR5, SR_CgaCtaId ;  /* 0x00000000000579c3 */ /* 0x000e620000008800 */
[----:B------:R-:W-:Y:S01]  /*0dd0*/  IMAD.MOV.U32 R28, RZ, RZ, R26 ;  /* 0x000000ffff1c7224 */ /* 0x000fe200078e001a */
[----:B------:R-:W-:Y:S01]  /*0de0*/  MOV R12, R4 ;  /* 0x00000004000c7202 */ /* 0x000fe20000000f00 */
[----:B------:R-:W-:Y:S01]  /*0df0*/  UMOV UR4, 0x400 ;  /* 0x0000040000047882 */ /* 0x000fe20000000000 */
[----:B------:R-:W-:Y:S01]  /*0e00*/  MOV R13, R5 ;  /* 0x00000005000d7202 */ /* 0x000fe20000000f00 */
[C---:B------:R-:W-:Y:S01]  /*0e10*/  FMUL R5, R28.reuse, 8388608 ;  /* 0x4b0000001c057820 */ /* 0x040fe20000400000 */
[C---:B------:R-:W-:Y:S01]  /*0e20*/  FSETP.GT.AND P3, PT, |R28|.reuse, 8.50705917302346158658e+37, PT ;  /* 0x7e8000001c00780b */ /* 0x040fe20003f64200 */
[----:B------:R-:W-:Y:S01]  /*0e30*/  IMAD.MOV.U32 R18, RZ, RZ, R8 ;  /* 0x000000ffff127224 */ /* 0x000fe200078e0008 */
[C---:B------:R-:W-:Y:S01]  /*0e40*/  FSETP.GEU.AND P4, PT, R28.reuse, 1.175494350822287508e-38, PT ;  /* 0x008000001c00780b */ /* 0x040fe20003f8e000 */
[----:B------:R-:W-:Y:S01]  /*0e50*/  BAR.SYNC.DEFER_BLOCKING 0x0 ;  /* 0x0000000000007b1d */ /* 0x000fe20000010000 */
[----:B------:R-:W-:-:S02]  /*0e60*/  FSETP.GEU.AND P2, PT, |R28|, 1.175494350822287508e-38, PT ;  /* 0x008000001c00780b */ /* 0x000fc40003f4e200 */
[----:B------:R-:W-:Y:S02]  /*0e70*/  MOV R17, R2 ;  /* 0x0000000200117202 */ /* 0x000fe40000000f00 */
[----:B------:R-:W-:Y:S02]  /*0e80*/  FSEL R5, R5, R28, !P4 ;  /* 0x0000001c05057208 */ /* 0x000fe40006000000 */
[C---:B------:R-:W-:Y:S01]  /*0e90*/  FSETP.GT.AND P1, PT, |R17|.reuse, 8.50705917302346158658e+37, PT ;  /* 0x7e8000001100780b */ /* 0x040fe20003f24200 */
[----:B------:R-:W-:Y:S01]  /*0ea0*/  FMUL R24, R17, 8388608 ;  /* 0x4b00000011187820 */ /* 0x000fe20000400000 */
[----:B------:R-:W-:Y:S01]  /*0eb0*/  IADD3 R22, PT, PT, R5, -0x3f3504f3, RZ ;  /* 0xc0cafb0d05167810 */ /* 0x000fe20007ffe0ff */
[----:B------:R-:W-:Y:S01]  /*0ec0*/  @P3 FMUL R28, R28, 0.25 ;  /* 0x3e8000001c1c3820 */ /* 0x000fe20000400000 */
[----:B------:R-:W-:Y:S01]  /*0ed0*/  FSETP.GEU.AND P0, PT, |R17|, 1.175494350822287508e-38, PT ;  /* 0x008000001100780b */ /* 0x000fe20003f0e200 */
[----:B------:R-:W-:Y:S01]  /*0ee0*/  @P3 FMUL R18, R18, 0.25 ;  /* 0x3e80000012123820 */ /* 0x000fe20000400000 */
[----:B------:R-:W-:Y:S01]  /*0ef0*/  LOP3.LUT R22, R22, 0xff800000, RZ, 0xc0, !PT ;  /* 0xff80000016167812 */ /* 0x000fe200078ec0ff */
[----:B------:R-:W-:Y:S01]  /*0f00*/  @!P2 FMUL R28, R28, 16777216 ;  /* 0x4b8000001c1ca820 */ /* 0x000fe20000400000 */
[----:B-1----:R-:W-:Y:S01]  /*0f10*/  ULEA UR7, UR5, UR4, 0x18 ;  /* 0x0000000405077291 */ /* 0x002fe2000f8ec0ff */
[----:B------:R-:W-:Y:S01]  /*0f20*/  MOV R14, R9 ;  /* 0x00000009000e7202 */ /* 0x000fe20000000f00 */
[----:B------:R-:W-:Y:S01]  /*0f30*/  @P3 FMUL R13, R13, 0.25 ;  /* 0x3e8000000d0d3820 */ /* 0x000fe20000400000 */
[----:B------:R-:W-:Y:S01]  /*0f40*/  FSEL R9, RZ, -23, P4 ;  /* 0xc1b80000ff097808 */ /* 0x000fe20002000000 */
[----:B------:R-:W-:Y:S01]  /*0f50*/  @P3 FMUL R12, R12, 0.25 ;  /* 0x3e8000000c0c3820 */ /* 0x000fe20000400000 */
[----:B------:R-:W-:Y:S01]  /*0f60*/  FSETP.GEU.AND P4, PT, R17, 1.175494350822287508e-38, PT ;  /* 0x008000001100780b */ /* 0x000fe20003f8e000 */
[----:B------:R-:W-:Y:S01]  /*0f70*/  @P3 FMUL R14, R14, 0.25 ;  /* 0x3e8000000e0e3820 */ /* 0x000fe20000400000 */
[----:B0-----:R-:W-:Y:S01]  /*0f80*/  SHF.L.U32 R3, R0, 0x3, RZ ;  /* 0x0000000300037819 */ /* 0x001fe200000006ff */
[----:B------:R-:W-:Y:S01]  /*0f90*/  @!P2 FMUL R18, R18, 16777216 ;  /* 0x4b8000001212a820 */ /* 0x000fe20000400000 */
[--C-:B------:R-:W-:Y:S01]  /*0fa0*/  SHF.R.U32.HI R4, RZ, 0x1, R0.reuse ;  /* 0x00000001ff047819 */ /* 0x100fe20000011600 */
[----:B------:R-:W-:Y:S01]  /*0fb0*/  @!P2 FMUL R14, R14, 16777216 ;  /* 0x4b8000000e0ea820 */ /* 0x000fe20000400000 */
[----:B------:R-:W-:Y:S01]  /*0fc0*/  LOP3.LUT R3, R3, 0x38, RZ, 0xc0, !PT ;  /* 0x0000003803037812 */ /* 0x000fe200078ec0ff */
[----:B------:R-:W-:Y:S01]  /*0fd0*/  @!P2 FMUL R13, R13, 16777216 ;  /* 0x4b8000000d0da820 */ /* 0x000fe20000400000 */
[----:B------:R-:W-:Y:S01]  /*0fe0*/  LOP3.LUT R4, R4, 0x4, RZ, 0xc0, !PT ;  /* 0x0000000404047812 */ /* 0x000fe200078ec0ff */
[----:B------:R-:W-:Y:S01]  /*0ff0*/  @!P2 FMUL R12, R12, 16777216 ;  /* 0x4b8000000c0ca820 */ /* 0x000fe20000400000 */
[----:B------:R-:W-:Y:S01]  /*1000*/  MOV R16, R11 ;  /* 0x0000000b00107202 */ /* 0x000fe20000000f00 */
[----:B------:R-:W-:Y:S01]  /*1010*/  @P1 FMUL R10, R10, 0.25 ;  /* 0x3e8000000a0a1820 */ /* 0x000fe20000400000 */
[----:B------:R-:W-:Y:S01]  /*1020*/  IADD3 R2, PT, PT, R4, UR7, R3 ;  /* 0x0000000704027c10 */ /* 0x000fe2000fffe003 */
[C---:B------:R-:W-:Y:S01]  /*1030*/  IMAD.SHL.U32 R4, R0.reuse, 0x20, RZ ;  /* 0x0000002000047824 */ /* 0x040fe200078e00ff */
[----:B------:R-:W-:Y:S01]  /*1040*/  SHF.L.U32 R3, R0, 0x2, RZ ;  /* 0x0000000200037819 */ /* 0x000fe200000006ff */
[----:B------:R-:W-:Y:S01]  /*1050*/  @P1 FMUL R16, R16, 0.25 ;  /* 0x3e80000010101820 */ /* 0x000fe20000400000 */
[--C-:B------:R-:W-:Y:S01]  /*1060*/  SHF.R.S32.HI R11, RZ, 0x5, R0.reuse ;  /* 0x00000005ff0b7819 */ /* 0x100fe20000011400 */
[----:B------:R-:W-:Y:S01]  /*1070*/  @P1 FMUL R7, R7, 0.25 ;  /* 0x3e80000007071820 */ /* 0x000fe20000400000 */
[----:B------:R-:W-:Y:S01]  /*1080*/  LOP3.LUT R15, R4, 0x60, RZ, 0xc0, !PT ;  /* 0x00000060040f7812 */ /* 0x000fe200078ec0ff */
[----:B------:R-:W-:Y:S01]  /*1090*/  @P1 FMUL R6, R6, 0.25 ;  /* 0x3e80000006061820 */ /* 0x000fe20000400000 */
[----:B------:R-:W-:Y:S01]  /*10a0*/  LOP3.LUT R4, R4, 0x300, RZ, 0xc0, !PT ;  /* 0x0000030004047812 */ /* 0x000fe200078ec0ff */
[----:B------:R-:W-:Y:S01]  /*10b0*/  @!P0 FMUL R16, R16, 16777216 ;  /* 0x4b80000010108820 */ /* 0x000fe20000400000 */
[----:B------:R-:W-:Y:S01]  /*10c0*/  LOP3.LUT R8, R15, 0x1c, R0, 0xf8, !PT ;  /* 0x0000001c0f087812 */ /* 0x000fe200078ef800 */
[----:B------:R-:W-:Y:S01]  /*10d0*/  @!P0 FMUL R10, R10, 16777216 ;  /* 0x4b8000000a0a8820 */ /* 0x000fe20000400000 */
[----:B------:R-:W-:Y:S01]  /*10e0*/  LOP3.LUT R26, R4, 0xfc, R3, 0xf8, !PT ;  /* 0x000000fc041a7812 */ /* 0x000fe200078ef803 */
[----:B------:R-:W0:Y:S01]  /*10f0*/  MUFU.RCP R15, R28 ;  /* 0x0000001c000f7308 */ /* 0x000e220000001000 */
[----:B------:R-:W-:Y:S01]  /*1100*/  I2FP.F32.S32 R4, R22 ;  /* 0x0000001600047245 */ /* 0x000fe20000201400 */
[----:B------:R-:W-:Y:S01]  /*1110*/  @!P0 FMUL R7, R7, 16777216 ;  /* 0x4b80000007078820 */ /* 0x000fe20000400000 */
[----:B------:R-:W-:Y:S01]  /*1120*/  LOP3.LUT R19, R0, 0xc0, RZ, 0xc0, !PT ;  /* 0x000000c000137812 */ /* 0x000fe200078ec0ff */
[----:B------:R-:W-:Y:S01]  /*1130*/  @!P0 FMUL R6, R6, 16777216 ;  /* 0x4b80000006068820 */ /* 0x000fe20000400000 */
[----:B------:R-:W-:Y:S01]  /*1140*/  SGXT R11, R11, 0x1 ;  /* 0x000000010b0b781a */ /* 0x000fe20000000200 */
[----:B------:R-:W-:Y:S01]  /*1150*/  FFMA.FTZ R9, R4, 1.1920928955078125e-07, R9 ;  /* 0x3400000004097823 */ /* 0x000fe20000010009 */
[----:B------:R-:W-:Y:S01]  /*1160*/  FSEL R4, R24, R17, !P4 ;  /* 0x0000001118047208 */ /* 0x000fe20006000000 */
[----:B------:R-:W-:Y:S01]  /*1170*/  @P1 FMUL R17, R17, 0.25 ;  /* 0x3e80000011111820 */ /* 0x000fe20000400000 */
[----:B------:R-:W-:Y:S01]  /*1180*/  SHF.R.U32.HI R19, RZ, 0x1, R19 ;  /* 0x00000001ff137819 */ /* 0x000fe20000011613 */
[----:B------:R-:W1:Y:S01]  /*1190*/  S2R R29, SR_TID.X ;  /* 0x00000000001d7919 */ /* 0x000e620000002100 */
[----:B------:R-:W-:Y:S01]  /*11a0*/  LOP3.LUT R11, R8, 0x240, R11, 0x78, !PT ;  /* 0x00000240080b7812 */ /* 0x000fe200078e780b */
[----:B------:R-:W-:Y:S01]  /*11b0*/  @!P0 FMUL R17, R17, 16777216 ;  /* 0x4b80000011118820 */ /* 0x000fe20000400000 */
[----:B------:R-:W-:Y:S01]  /*11c0*/  LOP3.LUT R8, R26, R19, RZ, 0x3c, !PT ;  /* 0x000000131a087212 */ /* 0x000fe200078e3cff */
[----:B------:R-:W2:Y:S01]  /*11d0*/  S2R R27, SR_CTAID.X ;  /* 0x00000000001b7919 */ /* 0x000ea20000002500 */
[----:B------:R-:W-:Y:S01]  /*11e0*/  MOV R21, 0x3dc6b27f ;  /* 0x3dc6b27f00157802 */ /* 0x000fe20000000f00 */
[----:B------:R-:W3:Y:S01]  /*11f0*/  LDCU.64 UR4, c[0x0][0x3e0] ;  /* 0x00007c00ff0477ac */ /* 0x000ee20008000a00 */
[C---:B0-----:R-:W-:Y:S01]  /*1200*/  FMUL R14, R15.reuse, R14 ;  /* 0x0000000e0f0e7220 */ /* 0x041fe20000400000 */
[----:B------:R-:W0:Y:S01]  /*1210*/  MUFU.RCP R17, R17 ;  /* 0x0000001100117308 */ /* 0x000e220000001000 */
[C---:B------:R-:W-:Y:S01]  /*1220*/  FMUL R18, R15.reuse, R18 ;  /* 0x000000120f127220 */ /* 0x040fe20000400000 */
[C---:B------:R-:W-:Y:S01]  /*1230*/  FMUL R19, R15.reuse, R13 ;  /* 0x0000000d0f137220 */ /* 0x040fe20000400000 */
[----:B------:R-:W-:Y:S01]  /*1240*/  FMUL R23, R15, R12 ;  /* 0x0000000c0f177220 */ /* 0x000fe20000400000 */
[----:B------:R-:W-:Y:S01]  /*1250*/  VIADD R15, R4, 0xc0cafb0d ;  /* 0xc0cafb0d040f7836 */ /* 0x000fe20000000000 */
[----:B------:R-:W-:-:S02]  /*1260*/  IADD3 R13, PT, PT, R5, -R22, RZ ;  /* 0x80000016050d7210 */ /* 0x000fc40007ffe0ff */
[----:B------:R-:W-:Y:S02]  /*1270*/  F2FP.BF16.F32.PACK_AB R14, R14, R19 ;  /* 0x000000130e0e723e */ /* 0x000fe400000010ff */
[----:B------:R-:W-:Y:S01]  /*1280*/  LOP3.LUT R15, R15, 0xff800000, RZ, 0xc0, !PT ;  /* 0xff8000000f0f7812 */ /* 0x000fe200078ec0ff */
[----:B------:R-:W-:Y:S01]  /*1290*/  FADD R13, R13, -1 ;  /* 0xbf8000000d0d7421 */ /* 0x000fe20000000000 */
[----:B------:R-:W-:Y:S01]  /*12a0*/  F2FP.BF16.F32.PACK_AB R18, R18, R23 ;  /* 0x000000171212723e */ /* 0x000fe200000010ff */
[----:B------:R-:W-:Y:S01]  /*12b0*/  STS [R11+UR7+0x80], R14 ;  /* 0x0000800e0b007988 */ /* 0x000fe20008000807 */
[----:B------:R-:W-:Y:S01]  /*12c0*/  LOP3.LUT R19, R11, 0x20, RZ, 0x3c, !PT ;  /* 0x000000200b137812 */ /* 0x000fe200078e3cff */
[----:B------:R-:W-:Y:S02]  /*12d0*/  IMAD.IADD R12, R4, 0x1, -R15 ;  /* 0x00000001040c7824 */ /* 0x000fe400078e0a0f */
[----:B------:R-:W-:Y:S01]  /*12e0*/  FFMA.FTZ R22, R13, R21, -0.16845393180847167969 ;  /* 0xbe2c7f300d167423 */ /* 0x000fe20000010015 */
[----:B------:R4:W-:Y:S01]  /*12f0*/  STS [R11+UR7], R18 ;  /* 0x000000120b007988 */ /* 0x0009e20008000807 */
[C---:B0-----:R-:W-:Y:S01]  /*1300*/  FMUL R16, R17.reuse, R16 ;  /* 0x0000001011107220 */ /* 0x041fe20000400000 */
[C---:B------:R-:W-:Y:S01]  /*1310*/  FMUL R10, R17.reuse, R10 ;  /* 0x0000000a110a7220 */ /* 0x040fe20000400000 */
[C---:B------:R-:W-:Y:S01]  /*1320*/  FMUL R7, R17.reuse, R7 ;  /* 0x0000000711077220 */ /* 0x040fe20000400000 */
[----:B------:R-:W-:Y:S01]  /*1330*/  FADD R12, R12, -1 ;  /* 0xbf8000000c0c7421 */ /* 0x000fe20000000000 */
[----:B------:R-:W-:Y:S01]  /*1340*/  FMUL R17, R17, R6 ;  /* 0x0000000611117220 */ /* 0x000fe20000400000 */
[----:B------:R-:W-:Y:S01]  /*1350*/  FFMA.FTZ R22, R13, R22, 0.1716887056827545166 ;  /* 0x3e2fcf2a0d167423 */ /* 0x000fe20000010016 */
[----:B------:R-:W-:Y:S01]  /*1360*/  ISETP.GE.U32.AND P2, PT, R5, 0x7f800000, PT ;  /* 0x7f8000000500780c */ /* 0x000fe20003f46070 */
[----:B------:R-:W-:Y:S01]  /*1370*/  FFMA.FTZ R21, R12, R21, -0.16845393180847167969 ;  /* 0xbe2c7f300c157423 */ /* 0x000fe20000010015 */
[----:B------:R-:W-:Y:S01]  /*1380*/  F2FP.BF16.F32.PACK_AB R16, R16, R7 ;  /* 0x000000071010723e */ /* 0x000fe200000010ff */
[C---:B------:R-:W-:Y:S01]  /*1390*/  FFMA.FTZ R22, R13.reuse, R22, -0.17900948226451873779 ;  /* 0xbe374e430d167423 */ /* 0x040fe20000010016 */
[----:B------:R-:W-:Y:S01]  /*13a0*/  F2FP.BF16.F32.PACK_AB R17, R10, R17 ;  /* 0x000000110a11723e */ /* 0x000fe200000010ff */
[C---:B------:R-:W-:Y:S01]  /*13b0*/  FFMA.FTZ R21, R12.reuse, R21, 0.1716887056827545166 ;  /* 0x3e2fcf2a0c157423 */ /* 0x040fe20000010015 */
[----:B------:R-:W0:Y:S01]  /*13c0*/  LDC.64 R6, c[0x0][0x398] ;  /* 0x0000e600ff067b82 */ /* 0x000e220000000a00 */
[----:B------:R-:W-:Y:S01]  /*13d0*/  FFMA.FTZ R22, R13, R22, 0.20512372255325317383 ;  /* 0x3e520bf40d167423 */ /* 0x000fe20000010016 */
[----:B------:R5:W-:Y:S01]  /*13e0*/  STS [R19+UR7+0x180], R16 ;  /* 0x0001801013007988 */ /* 0x000be20008000807 */
[C---:B------:R-:W-:Y:S01]  /*13f0*/  FFMA.FTZ R21, R12.reuse, R21, -0.17900948226451873779 ;  /* 0xbe374e430c157423 */ /* 0x040fe20000010015 */
[----:B-1----:R-:W-:Y:S01]  /*1400*/  LOP3.LUT R29, R29, 0x1f, RZ, 0xc0, !PT ;  /* 0x0000001f1d1d7812 */ /* 0x002fe200078ec0ff */
[C---:B------:R-:W-:Y:S01]  /*1410*/  FFMA.FTZ R22, R13.reuse, R22, -0.24046532809734344482 ;  /* 0xbe763c8b0d167423 */ /* 0x040fe20000010016 */
[----:B------:R-:W-:Y:S01]  /*1420*/  STS [R19+UR7+0x100], R17 ;  /* 0x0001001113007988 */ /* 0x000fe20008000807 */
[----:B------:R-:W-:Y:S01]  /*1430*/  FFMA.FTZ R21, R12, R21, 0.20512372255325317383 ;  /* 0x3e520bf40c157423 */ /* 0x000fe20000010015 */
[----:B------:R-:W1:Y:S01]  /*1440*/  LDC R10, c[0x0][0x3e8] ;  /* 0x0000fa00ff0a7b82 */ /* 0x000e620000000800 */
[----:B------:R-:W-:-:S07]  /*1450*/  FFMA.FTZ R22, R13, R22, 0.28857114911079406738 ;  /* 0x3e93bf990d167423 */ /* 0x000fce0000010016 */
[----:B------:R-:W-:Y:S01]  /*1460*/  BAR.SYNC.DEFER_BLOCKING 0x0 ;  /* 0x0000000000007b1d */ /* 0x000fe20000010000 */
[C---:B------:R-:W-:Y:S01]  /*1470*/  FFMA.FTZ R21, R12.reuse, R21, -0.24046532809734344482 ;  /* 0xbe763c8b0c157423 */ /* 0x040fe20000010015 */
[----:B--2---:R-:W-:Y:S01]  /*1480*/  LEA R27, R27, R29, 0x5 ;  /* 0x0000001d1b1b7211 */ /* 0x004fe200078e28ff */
[C---:B------:R-:W-:Y:S01]  /*1490*/  FFMA.FTZ R22, R13.reuse, R22, -0.36067417263984680176 ;  /* 0xbeb8aa490d167423 */ /* 0x040fe20000010016 */
[----:B---3--:R-:W-:Y:S01]  /*14a0*/  UIMAD UR4, UR6, UR4, URZ ;  /* 0x00000004060472a4 */ /* 0x008fe2000f8e02ff */
[C---:B------:R-:W-:Y:S01]  /*14b0*/  FFMA.FTZ R21, R12.reuse, R21, 0.28857114911079406738 ;  /* 0x3e93bf990c157423 */ /* 0x040fe20000010015 */
[----:B----4-:R-:W-:Y:S01]  /*14c0*/  FSEL R11, RZ, -23, P4 ;  /* 0xc1b80000ff0b7808 */ /* 0x010fe20002000000 */
[C---:B------:R-:W-:Y:S01]  /*14d0*/  FFMA.FTZ R22, R13.reuse, R22, 0.48089820146560668945 ;  /* 0x3ef6384a0d167423 */ /* 0x040fe20000010016 */
[----:B------:R-:W-:Y:S01]  /*14e0*/  I2FP.F32.S32 R14, R15 ;  /* 0x0000000f000e7245 */ /* 0x000fe20000201400 */
[----:B------:R-:W-:Y:S01]  /*14f0*/  FFMA.FTZ R21, R12, R21, -0.36067417263984680176 ;  /* 0xbeb8aa490c157423 */ /* 0x000fe20000010015 */
[----:B------:R-:W-:Y:S01]  /*1500*/  USHF.L.U32 UR8, UR4, 0x1, URZ ;  /* 0x0000000104087899 */ /* 0x000fe200080006ff */
[C---:B------:R-:W-:Y:S01]  /*1510*/  FFMA.FTZ R22, R13.reuse, R22, -0.72134751081466674805 ;  /* 0xbf38aa3b0d167423 */ /* 0x040fe20000010016 */
[----:B------:R-:W-:Y:S01]  /*1520*/  ISETP.GE.U32.AND P0, PT, R4, 0x7f800000, PT ;  /* 0x7f8000000400780c */ /* 0x000fe20003f06070 */
[----:B------:R-:W-:Y:S01]  /*1530*/  FFMA.FTZ R21, R12, R21, 0.48089820146560668945 ;  /* 0x3ef6384a0c157423 */ /* 0x000fe20000010015 */
[----:B------:R-:W-:Y:S01]  /*1540*/  FFMA.FTZ R11, R14, 1.1920928955078125e-07, R11 ;  /* 0x340000000e0b7823 */ /* 0x000fe2000001000b */
[----:B------:R-:W-:Y:S01]  /*1550*/  FMUL R22, R13, R22 ;  /* 0x000000160d167220 */ /* 0x000fe20000400000 */
[----:B------:R-:W-:Y:S01]  /*1560*/  SHF.R.U32.HI R14, RZ, 0x5, R0 ;  /* 0x00000005ff0e7819 */ /* 0x000fe20000011600 */
[C---:B------:R-:W-:Y:S01]  /*1570*/  FFMA.FTZ R21, R12.reuse, R21, -0.72134751081466674805 ;  /* 0xbf38aa3b0c157423 */ /* 0x040fe20000010015 */
[----:B------:R-:W-:Y:S01]  /*1580*/  FSETP.NEU.AND P1, PT, R5, RZ, PT ;  /* 0x000000ff0500720b */ /* 0x000fe20003f2d000 */
[----:B------:R-:W-:Y:S01]  /*1590*/  FMUL R22, R13, R22 ;  /* 0x000000160d167220 */ /* 0x000fe20000400000 */
[----:B------:R-:W-:Y:S01]  /*15a0*/  LOP3.LUT R3, R3, 0x40, RZ, 0xc0, !PT ;  /* 0x0000004003037812 */ /* 0x000fe200078ec0ff */
[----:B------:R-:W-:-:S02]  /*15b0*/  FMUL R21, R12, R21 ;  /* 0x000000150c157220 */ /* 0x000fc40000400000 */
[----:B------:R-:W-:Y:S01]  /*15c0*/  FFMA.FTZ R22, R13, 1.4426950216293334961, R22 ;  /* 0x3fb8aa3b0d167823 */ /* 0x000fe20000010016 */
[----:B------:R-:W2:Y:S01]  /*15d0*/  LDS R8, [R8+UR7] ;  /* 0x0000000708087984 */ /* 0x000ea20008000800 */
[----:B------:R-:W-:Y:S02]  /*15e0*/  IMAD R13, R27, UR5, RZ ;  /* 0x000000051b0d7c24 */ /* 0x000fe4000f8e02ff */
[C---:B------:R-:W-:Y:S01]  /*15f0*/  FMUL R21, R12.reuse, R21 ;  /* 0x000000150c157220 */ /* 0x040fe20000400000 */
[----:B------:R-:W-:Y:S01]  /*1600*/  FADD R9, R9, R22 ;  /* 0x0000001609097221 */ /* 0x000fe20000000000 */
[----:B------:R-:W-:Y:S01]  /*1610*/  UIMAD.WIDE UR4, UR4, 0x2, URZ ;  /* 0x00000002040478a5 */ /* 0x000fe2000f8e02ff */
[----:B------:R-:W-:Y:S01]  /*1620*/  SHF.L.U32 R15, R13, 0x1, RZ ;  /* 0x000000010d0f7819 */ /* 0x000fe200000006ff */
[----:B------:R-:W-:-:S03]  /*1630*/  FFMA.FTZ R12, R12, 1.4426950216293334961, R21 ;  /* 0x3fb8aa3b0c0c7823 */ /* 0x000fc60000010015 */
[----:B0-----:R-:W-:Y:S01]  /*1640*/  IADD3 R15, P3, P4, R15, UR8, R6 ;  /* 0x000000080f0f7c10 */ /* 0x001fe2000fc7e006 */
[----:B------:R-:W-:Y:S01]  /*1650*/  FADD R11, R11, R12 ;  /* 0x0000000c0b0b7221 */ /* 0x000fe20000000000 */
[----:B------:R-:W-:Y:S01]  /*1660*/  IMAD.HI R6, R13, 0x2, RZ ;  /* 0x000000020d067827 */ /* 0x000fe200078e02ff */
[----:B------:R-:W-:-:S03]  /*1670*/  SGXT.U32 R13, R14, 0x3 ;  /* 0x000000030e0d781a */ /* 0x000fc60000000000 */
[----:B------:R-:W0:Y:S01]  /*1680*/  LDCU UR4, c[0x0][0x3ec] ;  /* 0x00007d80ff0477ac */ /* 0x000e220008000800 */
[----:B------:R-:W-:Y:S01]  /*1690*/  @P2 IMAD.MOV.U32 R12, RZ, RZ, 0x7f800000 ;  /* 0x7f800000ff0c2424 */ /* 0x000fe200078e00ff */
[----:B-----5:R-:W-:Y:S01]  /*16a0*/  IADD3.X R16, PT, PT, R6, UR5, R7, P3, P4 ;  /* 0x0000000506107c10 */ /* 0x020fe20009fe8407 */
[----:B------:R-:W-:Y:S01]  /*16b0*/  IMAD.IADD R14, R3, 0x1, R2 ;  /* 0x00000001030e7824 */ /* 0x000fe200078e0202 */
[----:B------:R-:W3:Y:S01]  /*16c0*/  LDC.64 R6, c[0x0][0x3a0] ;  /* 0x0000e800ff067b82 */ /* 0x000ee20000000a00 */
[----:B------:R-:W-:Y:S01]  /*16d0*/  @P2 FFMA.FTZ R9, R5, R12, +INF ;  /* 0x7f80000005092423 */ /* 0x000fe2000001000c */
[----:B-1----:R-:W-:Y:S01]  /*16e0*/  IMAD R5, R13, R10, RZ ;  /* 0x0000000a0d057224 */ /* 0x002fe200078e02ff */
[----:B------:R-:W-:Y:S02]  /*16f0*/  @P0 MOV R13, 0x7f800000 ;  /* 0x7f800000000d0802 */ /* 0x000fe40000000f00 */
[----:B------:R-:W-:Y:S02]  /*1700*/  FSETP.NEU.AND P2, PT, R4, RZ, PT ;  /* 0x000000ff0400720b */ /* 0x000fe40003f4d000 */
[----:B------:R-:W-:Y:S01]  /*1710*/  LEA R10, R10, R5, 0x3 ;  /* 0x000000050a0a7211 */ /* 0x000fe200078e18ff */
[----:B------:R-:W-:Y:S01]  /*1720*/  @P0 FFMA.FTZ R11, R4, R13, +INF ;  /* 0x7f800000040b0423 */ /* 0x000fe2000001000d */
[----:B------:R-:W-:-:S02]  /*1730*/  LEA R12, P3, R5, R15, 0x1 ;  /* 0x0000000f050c7211 */ /* 0x000fc400078608ff */
[C---:B------:R-:W-:Y:S02]  /*1740*/  LEA R4, P0, R10.reuse, R15, 0x1 ;  /* 0x0000000f0a047211 */ /* 0x040fe400078008ff */
[----:B------:R-:W-:Y:S01]  /*1750*/  FSEL R11, R11, -INF , P2 ;  /* 0xff8000000b0b7808 */ /* 0x000fe20001000000 */
[----:B0-----:R-:W-:Y:S01]  /*1760*/  UIMAD UR4, UR6, UR4, URZ ;  /* 0x00000004060472a4 */ /* 0x001fe2000f8e02ff */
[-C--:B------:R-:W-:Y:S02]  /*1770*/  LEA.HI.X.SX32 R13, R5, R16.reuse, 0x1, P3 ;  /* 0x00000010050d7211 */ /* 0x080fe400018f0eff */
[----:B------:R-:W-:Y:S01]  /*1780*/  LEA.HI.X.SX32 R5, R10, R16, 0x1, P0 ;  /* 0x000000100a057211 */ /* 0x000fe200000f0eff */
[----:B------:R-:W-:Y:S01]  /*1790*/  FFMA R3, R11, 0.69314718246459960938, R20 ;  /* 0x3f3172180b037823 */ /* 0x000fe20000000014 */
[----:B------:R-:W-:Y:S01]  /*17a0*/  FSEL R2, R9, -INF , P1 ;  /* 0xff80000009027808 */ /* 0x000fe20000800000 */
[----:B------:R-:W-:Y:S01]  /*17b0*/  USHF.L.U32 UR6, UR4, 0x2, URZ ;  /* 0x0000000204067899 */ /* 0x000fe200080006ff */
[----:B--2---:R-:W-:Y:S01]  /*17c0*/  PRMT R11, R8, 0x7632, R11 ;  /* 0x00007632080b7816 */ /* 0x004fe2000000000b */
[----:B------:R0:W-:Y:S01]  /*17d0*/  STG.E.U16 desc[UR10][R12.64], R8 ;  /* 0x000000080c007986 */ /* 0x0001e2000c10150a */
[----:B------:R-:W-:Y:S01]  /*17e0*/  SHF.L.U32 R10, R0, 0x1, RZ ;  /* 0x00000001000a7819 */ /* 0x000fe200000006ff */
[----:B------:R-:W-:Y:S01]  /*17f0*/  FFMA R2, R2, 0.69314718246459960938, R25 ;  /* 0x3f31721802027823 */ /* 0x000fe20000000019 */
[----:B------:R-:W-:Y:S01]  /*1800*/  LOP3.LUT P0, RZ, R0, 0xe0, RZ, 0xc0, !PT ;  /* 0x000000e000ff7812 */ /* 0x000fe2000780c0ff */
[----:B------:R0:W-:Y:S01]  /*1810*/  STG.E.U16 desc[UR10][R4.64], R11 ;  /* 0x0000000b04007986 */ /* 0x0001e2000c10150a */
[----:B------:R-:W-:Y:S01]  /*1820*/  LOP3.LUT R10, R10, 0x78, RZ, 0xc0, !PT ;  /* 0x000000780a0a7812 */ /* 0x000fe200078ec0ff */
[----:B------:R-:W-:Y:S01]  /*1830*/  UIMAD.WIDE UR4, UR4, 0x4, URZ ;  /* 0x00000004040478a5 */ /* 0x000fe2000f8e02ff */
[C---:B------:R-:W-:Y:S01]  /*1840*/  SHF.L.U32 R9, R27.reuse, 0x2, RZ ;  /* 0x000000021b097819 */ /* 0x040fe200000006ff */
[----:B------:R-:W-:Y:S01]  /*1850*/  BAR.SYNC.DEFER_BLOCKING 0x0 ;  /* 0x0000000000007b1d */ /* 0x000fe20000010000 */
[----:B------:R-:W-:-:S02]  /*1860*/  IMAD.HI R0, R27, 0x4, RZ ;  /* 0x000000041b007827 */ /* 0x000fc400078e02ff */
[----:B---3--:R-:W-:-:S04]  /*1870*/  IADD3 R6, P1, P2, R9, UR6, R6 ;  /* 0x0000000609067c10 */ /* 0x008fc8000fa3e006 */
[----:B------:R-:W-:Y:S01]  /*1880*/  IADD3.X R7, PT, PT, R0, UR5, R7, P1, P2 ;  /* 0x0000000500077c10 */ /* 0x000fe20008fe4407 */
[----:B------:R0:W-:Y:S01]  /*1890*/  STS.64 [R10+UR7], R2 ;  /* 0x000000020a007988 */ /* 0x0001e20008000a07 */
[----:B------:R-:W-:Y:S06]  /*18a0*/  BAR.SYNC.DEFER_BLOCKING 0x0 ;  /* 0x0000000000007b1d */ /* 0x000fec0000010000 */
[----:B------:R-:W-:Y:S05]  /*18b0*/  @P0 EXIT ;  /* 0x000000000000094d */ /* 0x000fea0003800000 */
[----:B0-----:R-:W0:Y:S04]  /*18c0*/  LDS R3, [R14] ;  /* 0x000000000e037984 */ /* 0x001e280000000800 */
[----:B0-----:R-:W-:Y:S01]  /*18d0*/  STG.E desc[UR10][R6.64], R3 ;  /* 0x0000000306007986 */ /* 0x001fe2000c10190a */
[----:B------:R-:W-:Y:S05]  /*18e0*/  EXIT ;  /* 0x000000000000794d */ /* 0x000fea0003800000 */
.L_x_2:
[----:B------:R-:W-:-:S00]  /*18f0*/  BRA `(.L_x_2) ;  /* 0xfffffffc00fc7947 */ /* 0x000fc0000383ffff */
[----:B------:R-:W-:-:S00]  /*1900*/  NOP ;  /* 0x0000000000007918 */ /* 0x000fc00000000000 */
[----:B------:R-:W-:-:S00]  /*1910*/  NOP ;  /* 0x0000000000007918 */ /* 0x000fc00000000000 */
[----:B------:R-:W-:-:S00]  /*1920*/  NOP ;  /* 0x0000000000007918 */ /* 0x000fc00000000000 */
[----:B------:R-:W-:-:S00]  /*1930*/  NOP ;  /* 0x0000000000007918 */ /* 0x000fc00000000000 */
[----:B------:R-:W-:-:S00]  /*1940*/  NOP ;  /* 0x0000000000007918 */ /* 0x000fc00000000000 */
[----:B------:R-:W-:-:S00]  /*1950*/  NOP ;  /* 0x0000000000007918 */ /* 0x000fc00000000000 */
[----:B------:R-:W-:-:S00]  /*1960*/  NOP ;  /* 0x0000000000007918 */ /* 0x000fc00000000000 */
[----:B------:R-:W-:-:S00]  /*1970*/  NOP ;  /* 0x0000000000007918 */ /* 0x000fc00000000000 */
.L_x_3:


//--------------------- .nv.global.init           --------------------------
	.section	.nv.global.init,"aw",@progbits
.nv.global.init:
	.type		_$_str,@object
	.size		_$_str,(.L_0 - _$_str)
_$_str:
        /*0000*/ 	.byte	0x5f, 0x5f, 0x43, 0x55, 0x44, 0x41, 0x5f, 0x46, 0x54, 0x5a, 0x00
.L_0:


//--------------------- .nv.shared.attn_fwd       --------------------------
	.section	.nv.shared.attn_fwd,"aw",@nobits
	.sectionflags	@""
	.align	16
	.zero		1024


//--------------------- .nv.shared.reserved.0     --------------------------
	.section	.nv.shared.reserved.0,"aw",@nobits
	.weak		__nv_reservedSMEM_offset_0_alias
	.size		__nv_reservedSMEM_offset_0_alias, 0, 64
	.other		__nv_reservedSMEM_offset_0_alias,@"STO_CUDA_RESERVED_SHARED STV_DEFAULT"
__nv_reservedSMEM_offset_0_alias:
	.zero		0
	.zero		64


//--------------------- .nv.constant0.attn_fwd    --------------------------
	.section	.nv.constant0.attn_fwd,"a",@progbits
	.sectionflags	@""
	.align	4
.nv.constant0.attn_fwd:
	.zero		1032


//--------------------- SYMBOLS --------------------------

	.type		.nv.reservedSmem.offset0,@object
	.size		.nv.reservedSmem.offset0,0x4
	.type		.nv.reservedSmem.cap,@object
	.size		.nv.reservedSmem.cap,0x4
